	.target	sm_90a

	.elftype	@"ET_EXEC"


//--------------------- .note.nv.tkinfo           --------------------------
	.section	.note.nv.tkinfo,"",@"SHT_NOTE"
	.sectionflags	@"SHF_NOTE_NV_TKINFO"
	.tkinfo
        /*0018*/ 	.word	0x00000002
        /*0030*/ 	.string	""
        /*0030*/ 	.string	"ptxas"
        /*0030*/ 	.string	"Cuda compilation tools, release 13.0, V13.0.88"
        /*0030*/ 	.string	"Build cuda_13.0.r13.0/compiler.36424714_0"
        /*0030*/ 	.string	"-v  -suppress-debug-info  -lineinfo  -arch sm_90a "



//--------------------- .note.nv.cuinfo           --------------------------
	.section	.note.nv.cuinfo,"",@"SHT_NOTE"
	.sectionflags	@"SHF_NOTE_NV_CUINFO"
        /*0018*/ 	.short	0x0002
        /*001a*/ 	.short	0x005a
        /*001c*/ 	.short	0x0082
	.zero		2


//--------------------- .nv.info                  --------------------------
	.section	.nv.info,"",@"SHT_CUDA_INFO"
	.align	4


	//----- nvinfo : EIATTR_REGCOUNT
	.align		4
        /*0000*/ 	.byte	0x04, 0x2f
        /*0002*/ 	.short	(.L_1 - .L_0)
	.align		4
.L_0:
        /*0004*/ 	.word	index@(matmul_kernel)
        /*0008*/ 	.word	0x000000a2


	//----- nvinfo : EIATTR_FRAME_SIZE
	.align		4
.L_1:
        /*000c*/ 	.byte	0x04, 0x11
        /*000e*/ 	.short	(.L_3 - .L_2)
	.align		4
.L_2:
        /*0010*/ 	.word	index@(matmul_kernel)
        /*0014*/ 	.word	0x00000000


	//----- nvinfo : EIATTR_MIN_STACK_SIZE
	.align		4
.L_3:
        /*0018*/ 	.byte	0x04, 0x12
        /*001a*/ 	.short	(.L_5 - .L_4)
	.align		4
.L_4:
        /*001c*/ 	.word	index@(matmul_kernel)
        /*0020*/ 	.word	0x00000000
.L_5:


//--------------------- .nv.compat                --------------------------
	.section	.nv.compat,"",@"SHT_CUDA_COMPAT_INFO"
	.align	4
        /*0000*/ 	.byte	0x02, 0x09, 0x01, 0x00, 0x02, 0x02, 0x01, 0x00, 0x02, 0x05, 0x05, 0x00, 0x03, 0x07, 0x01, 0x01
        /*0010*/ 	.byte	0x02, 0x03, 0x00, 0x00, 0x02, 0x06, 0x01, 0x00, 0x04, 0x0b, 0x08, 0x00, 0x00, 0x00, 0x00, 0x00
        /*0020*/ 	.byte	0x00, 0x00, 0x00, 0x00


//--------------------- .nv.info.matmul_kernel    --------------------------
	.section	.nv.info.matmul_kernel,"",@"SHT_CUDA_INFO"
	.sectionflags	@""
	.align	4


	//----- nvinfo : EIATTR_CUDA_API_VERSION
	.align		4
        /*0000*/ 	.byte	0x04, 0x37
        /*0002*/ 	.short	(.L_7 - .L_6)
.L_6:
        /*0004*/ 	.word	0x00000082


	//----- nvinfo : EIATTR_KPARAM_INFO
	.align		4
.L_7:
        /*0008*/ 	.byte	0x04, 0x17
        /*000a*/ 	.short	(.L_9 - .L_8)
.L_8:
        /*000c*/ 	.word	0x00000000
        /*0010*/ 	.short	0x000d
        /*0012*/ 	.short	0x0048
        /*0014*/ 	.byte	0x00, 0xf4, 0x21, 0x00


	//----- nvinfo : EIATTR_KPARAM_INFO
	.align		4
.L_9:
        /*0018*/ 	.byte	0x04, 0x17
        /*001a*/ 	.short	(.L_11 - .L_10)
.L_10:
        /*001c*/ 	.word	0x00000000
        /*0020*/ 	.short	0x000c
        /*0022*/ 	.short	0x0040
        /*0024*/ 	.byte	0x00, 0xf4, 0x21, 0x00


	//----- nvinfo : EIATTR_KPARAM_INFO
	.align		4
.L_11:
        /*0028*/ 	.byte	0x04, 0x17
        /*002a*/ 	.short	(.L_13 - .L_12)
.L_12:
        /*002c*/ 	.word	0x00000000
        /*0030*/ 	.short	0x000b
        /*0032*/ 	.short	0x0038
        /*0034*/ 	.byte	0x00, 0xf0, 0x11, 0x00


	//----- nvinfo : EIATTR_KPARAM_INFO
	.align		4
.L_13:
        /*0038*/ 	.byte	0x04, 0x17
        /*003a*/ 	.short	(.L_15 - .L_14)
.L_14:
        /*003c*/ 	.word	0x00000000
        /*0040*/ 	.short	0x000a
        /*0042*/ 	.short	0x0034
        /*0044*/ 	.byte	0x00, 0xf0, 0x11, 0x00


	//----- nvinfo : EIATTR_KPARAM_INFO
	.align		4
.L_15:
        /*0048*/ 	.byte	0x04, 0x17
        /*004a*/ 	.short	(.L_17 - .L_16)
.L_16:
        /*004c*/ 	.word	0x00000000
        /*0050*/ 	.short	0x0009
        /*0052*/ 	.short	0x0030
        /*0054*/ 	.byte	0x00, 0xf0, 0x11, 0x00


	//----- nvinfo : EIATTR_KPARAM_INFO
	.align		4
.L_17:
        /*0058*/ 	.byte	0x04, 0x17
        /*005a*/ 	.short	(.L_19 - .L_18)
.L_18:
        /*005c*/ 	.word	0x00000000
        /*0060*/ 	.short	0x0008
        /*0062*/ 	.short	0x002c
        /*0064*/ 	.byte	0x00, 0xf0, 0x11, 0x00


	//----- nvinfo : EIATTR_KPARAM_INFO
	.align		4
.L_19:
        /*0068*/ 	.byte	0x04, 0x17
        /*006a*/ 	.short	(.L_21 - .L_20)
.L_20:
        /*006c*/ 	.word	0x00000000
        /*0070*/ 	.short	0x0007
        /*0072*/ 	.short	0x0028
        /*0074*/ 	.byte	0x00, 0xf0, 0x11, 0x00


	//----- nvinfo : EIATTR_KPARAM_INFO
	.align		4
.L_21:
        /*0078*/ 	.byte	0x04, 0x17
        /*007a*/ 	.short	(.L_23 - .L_22)
.L_22:
        /*007c*/ 	.word	0x00000000
        /*0080*/ 	.short	0x0006
        /*0082*/ 	.short	0x0024
        /*0084*/ 	.byte	0x00, 0xf0, 0x11, 0x00


	//----- nvinfo : EIATTR_KPARAM_INFO
	.align		4
.L_23:
        /*0088*/ 	.byte	0x04, 0x17
        /*008a*/ 	.short	(.L_25 - .L_24)
.L_24:
        /*008c*/ 	.word	0x00000000
        /*0090*/ 	.short	0x0005
        /*0092*/ 	.short	0x0020
        /*0094*/ 	.byte	0x00, 0xf0, 0x11, 0x00


	//----- nvinfo : EIATTR_KPARAM_INFO
	.align		4
.L_25:
        /*0098*/ 	.byte	0x04, 0x17
        /*009a*/ 	.short	(.L_27 - .L_26)
.L_26:
        /*009c*/ 	.word	0x00000000
        /*00a0*/ 	.short	0x0004
        /*00a2*/ 	.short	0x001c
        /*00a4*/ 	.byte	0x00, 0xf0, 0x11, 0x00


	//----- nvinfo : EIATTR_KPARAM_INFO
	.align		4
.L_27:
        /*00a8*/ 	.byte	0x04, 0x17
        /*00aa*/ 	.short	(.L_29 - .L_28)
.L_28:
        /*00ac*/ 	.word	0x00000000
        /*00b0*/ 	.short	0x0003
        /*00b2*/ 	.short	0x0018
        /*00b4*/ 	.byte	0x00, 0xf0, 0x11, 0x00


	//----- nvinfo : EIATTR_KPARAM_INFO
	.align		4
.L_29:
        /*00b8*/ 	.byte	0x04, 0x17
        /*00ba*/ 	.short	(.L_31 - .L_30)
.L_30:
        /*00bc*/ 	.word	0x00000000
        /*00c0*/ 	.short	0x0002
        /*00c2*/ 	.short	0x0010
        /*00c4*/ 	.byte	0x00, 0xf4, 0x21, 0x00


	//----- nvinfo : EIATTR_KPARAM_INFO
	.align		4
.L_31:
        /*00c8*/ 	.byte	0x04, 0x17
        /*00ca*/ 	.short	(.L_33 - .L_32)
.L_32:
        /*00cc*/ 	.word	0x00000000
        /*00d0*/ 	.short	0x0001
        /*00d2*/ 	.short	0x0008
        /*00d4*/ 	.byte	0x00, 0xf4, 0x21, 0x00


	//----- nvinfo : EIATTR_KPARAM_INFO
	.align		4
.L_33:
        /*00d8*/ 	.byte	0x04, 0x17
        /*00da*/ 	.short	(.L_35 - .L_34)
.L_34:
        /*00dc*/ 	.word	0x00000000
        /*00e0*/ 	.short	0x0000
        /*00e2*/ 	.short	0x0000
        /*00e4*/ 	.byte	0x00, 0xf4, 0x21, 0x00


	//----- nvinfo : EIATTR_SPARSE_MMA_MASK
	.align		4
.L_35:
        /*00e8*/ 	.byte	0x03, 0x50
        /*00ea*/ 	.short	0x0000


	//----- nvinfo : EIATTR_MAXREG_COUNT
	.align		4
        /*00ec*/ 	.byte	0x03, 0x1b
        /*00ee*/ 	.short	0x00ff


	//----- nvinfo : EIATTR_NUM_BARRIERS
	.align		4
        /*00f0*/ 	.byte	0x02, 0x4c
        /*00f2*/ 	.byte	0x01
	.zero		1


	//----- nvinfo : EIATTR_MERCURY_ISA_VERSION
	.align		4
        /*00f4*/ 	.byte	0x03, 0x5f
        /*00f6*/ 	.short	0x0101


	//----- nvinfo : EIATTR_EXIT_INSTR_OFFSETS
	.align		4
        /*00f8*/ 	.byte	0x04, 0x1c
        /*00fa*/ 	.short	(.L_37 - .L_36)


	//   ....[0]....
.L_36:
        /*00fc*/ 	.word	0x00004320


	//   ....[1]....
        /*0100*/ 	.word	0x00004350


	//----- nvinfo : EIATTR_REQNTID
	.align		4
.L_37:
        /*0104*/ 	.byte	0x04, 0x10
        /*0106*/ 	.short	(.L_39 - .L_38)
.L_38:
        /*0108*/ 	.word	0x00000040
        /*010c*/ 	.word	0x00000001
        /*0110*/ 	.word	0x00000001


	//----- nvinfo : EIATTR_CBANK_PARAM_SIZE
	.align		4
.L_39:
        /*0114*/ 	.byte	0x03, 0x19
        /*0116*/ 	.short	0x0050


	//----- nvinfo : EIATTR_PARAM_CBANK
	.align		4
        /*0118*/ 	.byte	0x04, 0x0a
        /*011a*/ 	.short	(.L_41 - .L_40)
	.align		4
.L_40:
        /*011c*/ 	.word	index@(.nv.constant0.matmul_kernel)
        /*0120*/ 	.short	0x0210
        /*0122*/ 	.short	0x0050


	//----- nvinfo : EIATTR_SW_WAR
	.align		4
.L_41:
        /*0124*/ 	.byte	0x04, 0x36
        /*0126*/ 	.short	(.L_43 - .L_42)
.L_42:
        /*0128*/ 	.word	0x00000008
.L_43:


//--------------------- .nv.callgraph             --------------------------
	.section	.nv.callgraph,"",@"SHT_CUDA_CALLGRAPH"
	.align	4
	.sectionentsize	8
	.align		4
        /*0000*/ 	.word	0x00000000
	.align		4
        /*0004*/ 	.word	0xffffffff
	.align		4
        /*0008*/ 	.word	0x00000000
	.align		4
        /*000c*/ 	.word	0xfffffffe
	.align		4
        /*0010*/ 	.word	0x00000000
	.align		4
        /*0014*/ 	.word	0xfffffffd
	.align		4
        /*0018*/ 	.word	0x00000000
	.align		4
        /*001c*/ 	.word	0xfffffffc


//--------------------- .text.matmul_kernel       --------------------------
	.section	.text.matmul_kernel,"ax",@progbits
	.align	128
        .global         matmul_kernel
        .type           matmul_kernel,@function
        .size           matmul_kernel,(.L_x_3 - matmul_kernel)
        .other          matmul_kernel,@"STO_CUDA_ENTRY STV_DEFAULT"
matmul_kernel:
.text.matmul_kernel:
[----:B------:R-:W-:Y:S08]  /*0000*/  LDC R1, c[0x0][0x28] ;  /* 0x00000a00ff017b82 */ /* 0x000ff00000000800 */
[----:B------:R-:W0:Y:S01]  /*0010*/  LDC.64 R18, c[0x0][0x228] ;  /* 0x00008a00ff127b82 */ /* 0x000e220000000a00 */
[----:B------:R-:W1:Y:S01]  /*0020*/  S2R R5, SR_CTAID.X ;  /* 0x0000000000057919 */ /* 0x000e620000002500 */
[----:B------:R-:W-:Y:S01]  /*0030*/  UMOV UR4, 0x400 ;  /* 0x0000040000047882 */ /* 0x000fe20000000000 */
[----:B------:R-:W-:Y:S01]  /*0040*/  ULDC.64 UR6, c[0x0][0x208] ;  /* 0x0000820000067ab9 */ /* 0x000fe20000000a00 */
[----:B------:R-:W2:Y:S04]  /*0050*/  S2R R12, SR_TID.X ;  /* 0x00000000000c7919 */ /* 0x000ea80000002100 */
[----:B------:R-:W3:Y:S08]  /*0060*/  LDC R32, c[0x0][0x230] ;  /* 0x00008c00ff207b82 */ /* 0x000ef00000000800 */
[----:B------:R-:W4:Y:S01]  /*0070*/  S2UR UR5, SR_CgaCtaId ;  /* 0x00000000000579c3 */ /* 0x000f220000008800 */
[----:B0-----:R-:W-:-:S05]  /*0080*/  VIADD R0, R19, 0x1f ;  /* 0x0000001f13007836 */ /* 0x001fca0000000000 */
[----:B------:R-:W-:Y:S01]  /*0090*/  SHF.R.S32.HI R3, RZ, 0x1f, R0 ;  /* 0x0000001fff037819 */ /* 0x000fe20000011400 */
[----:B---3--:R-:W-:-:S03]  /*00a0*/  VIADD R32, R32, 0x3f ;  /* 0x0000003f20207836 */ /* 0x008fc60000000000 */
[----:B------:R-:W-:Y:S02]  /*00b0*/  LEA.HI R3, R3, R0, RZ, 0x5 ;  /* 0x0000000003037211 */ /* 0x000fe400078f28ff */
[----:B-1----:R-:W-:Y:S02]  /*00c0*/  IABS R8, R5 ;  /* 0x0000000500087213 */ /* 0x002fe40000000000 */
[----:B------:R-:W-:Y:S02]  /*00d0*/  SHF.R.S32.HI R3, RZ, 0x5, R3 ;  /* 0x00000005ff037819 */ /* 0x000fe40000011403 */
[----:B--2---:R-:W-:Y:S01]  /*00e0*/  SHF.R.U32.HI R26, RZ, 0x4, R12 ;  /* 0x00000004ff1a7819 */ /* 0x004fe2000001160c */
[----:B----4-:R-:W-:Y:S02]  /*00f0*/  ULEA UR4, UR5, UR4, 0x18 ;  /* 0x0000000405047291 */ /* 0x010fe4000f8ec03f */
[----:B------:R-:W-:Y:S01]  /*0100*/  IMAD.SHL.U32 R4, R3, 0x8, RZ ;  /* 0x0000000803047824 */ /* 0x000fe200078e00ff */
[----:B------:R-:W-:-:S04]  /*0110*/  SGXT.U32 R26, R26, 0x2 ;  /* 0x000000021a1a781a */ /* 0x000fc80000000000 */
[-C--:B------:R-:W-:Y:S02]  /*0120*/  IABS R7, R4.reuse ;  /* 0x0000000400077213 */ /* 0x080fe40000000000 */
[----:B------:R-:W-:Y:S02]  /*0130*/  IABS R10, R4 ;  /* 0x00000004000a7213 */ /* 0x000fe40000000000 */
[----:B------:R-:W0:Y:S08]  /*0140*/  I2F.RP R0, R7 ;  /* 0x0000000700007306 */ /* 0x000e300000209400 */
[----:B0-----:R-:W0:Y:S02]  /*0150*/  MUFU.RCP R0, R0 ;  /* 0x0000000000007308 */ /* 0x001e240000001000 */
[----:B0-----:R-:W-:-:S02]  /*0160*/  VIADD R2, R0, 0xffffffe ;  /* 0x0ffffffe00027836 */ /* 0x001fc40000000000 */
[----:B------:R-:W-:-:S04]  /*0170*/  IMAD.MOV R0, RZ, RZ, -R10 ;  /* 0x000000ffff007224 */ /* 0x000fc800078e0a0a */
[----:B------:R0:W1:Y:S02]  /*0180*/  F2I.FTZ.U32.TRUNC.NTZ R3, R2 ;  /* 0x0000000200037305 */ /* 0x000064000021f000 */
[----:B0-----:R-:W-:Y:S02]  /*0190*/  IMAD.MOV.U32 R2, RZ, RZ, RZ ;  /* 0x000000ffff027224 */ /* 0x001fe400078e00ff */
[----:B-1----:R-:W-:-:S04]  /*01a0*/  IMAD.MOV R6, RZ, RZ, -R3 ;  /* 0x000000ffff067224 */ /* 0x002fc800078e0a03 */
[----:B------:R-:W-:Y:S02]  /*01b0*/  IMAD R9, R6, R7, RZ ;  /* 0x0000000706097224 */ /* 0x000fe400078e02ff */
[----:B------:R-:W-:Y:S02]  /*01c0*/  IMAD.MOV.U32 R6, RZ, RZ, R8 ;  /* 0x000000ffff067224 */ /* 0x000fe400078e0008 */
[----:B------:R-:W-:-:S06]  /*01d0*/  IMAD.HI.U32 R3, R3, R9, R2 ;  /* 0x0000000903037227 */ /* 0x000fcc00078e0002 */
[----:B------:R-:W-:-:S04]  /*01e0*/  IMAD.HI.U32 R3, R3, R6, RZ ;  /* 0x0000000603037227 */ /* 0x000fc800078e00ff */
[----:B------:R-:W-:-:S05]  /*01f0*/  IMAD R0, R3, R0, R6 ;  /* 0x0000000003007224 */ /* 0x000fca00078e0206 */
[----:B------:R-:W-:-:S13]  /*0200*/  ISETP.GT.U32.AND P1, PT, R7, R0, PT ;  /* 0x000000000700720c */ /* 0x000fda0003f24070 */
[----:B------:R-:W-:Y:S02]  /*0210*/  @!P1 IMAD.IADD R0, R0, 0x1, -R7 ;  /* 0x0000000100009824 */ /* 0x000fe400078e0a07 */
[----:B------:R-:W-:Y:S01]  /*0220*/  @!P1 VIADD R3, R3, 0x1 ;  /* 0x0000000103039836 */ /* 0x000fe20000000000 */
[----:B------:R-:W-:Y:S02]  /*0230*/  ISETP.NE.AND P1, PT, R4, RZ, PT ;  /* 0x000000ff0400720c */ /* 0x000fe40003f25270 */
[----:B------:R-:W-:Y:S02]  /*0240*/  ISETP.GE.U32.AND P0, PT, R0, R7, PT ;  /* 0x000000070000720c */ /* 0x000fe40003f06070 */
[----:B------:R-:W-:-:S04]  /*0250*/  LOP3.LUT R0, R5, R4, RZ, 0x3c, !PT ;  /* 0x0000000405007212 */ /* 0x000fc800078e3cff */
[----:B------:R-:W-:Y:S01]  /*0260*/  ISETP.GE.AND P2, PT, R0, RZ, PT ;  /* 0x000000ff0000720c */ /* 0x000fe20003f46270 */
[----:B------:R-:W-:-:S06]  /*0270*/  VIADD R0, R18, 0xf ;  /* 0x0000000f12007836 */ /* 0x000fcc0000000000 */
[----:B------:R-:W-:-:S04]  /*0280*/  @P0 VIADD R3, R3, 0x1 ;  /* 0x0000000103030836 */ /* 0x000fc80000000000 */
[----:B------:R-:W-:Y:S01]  /*0290*/  IMAD.MOV.U32 R2, RZ, RZ, R3 ;  /* 0x000000ffff027224 */ /* 0x000fe200078e0003 */
[----:B------:R-:W-:-:S03]  /*02a0*/  SHF.R.S32.HI R3, RZ, 0x1f, R0 ;  /* 0x0000001fff037819 */ /* 0x000fc60000011400 */
[----:B------:R-:W-:Y:S01]  /*02b0*/  @!P2 IMAD.MOV R2, RZ, RZ, -R2 ;  /* 0x000000ffff02a224 */ /* 0x000fe200078e0a02 */
[----:B------:R-:W-:Y:S02]  /*02c0*/  @!P1 LOP3.LUT R2, RZ, R4, RZ, 0x33, !PT ;  /* 0x00000004ff029212 */ /* 0x000fe400078e33ff */
[----:B------:R-:W-:-:S03]  /*02d0*/  LEA.HI R3, R3, R0, RZ, 0x4 ;  /* 0x0000000003037211 */ /* 0x000fc600078f20ff */
[----:B------:R-:W-:Y:S02]  /*02e0*/  IMAD.SHL.U32 R6, R2, 0x8, RZ ;  /* 0x0000000802067824 */ /* 0x000fe400078e00ff */
[----:B------:R-:W-:-:S03]  /*02f0*/  IMAD.MOV R2, RZ, RZ, -R2 ;  /* 0x000000ffff027224 */ /* 0x000fc600078e0a02 */
[----:B------:R-:W-:Y:S01]  /*0300*/  LEA.HI.SX32 R3, R3, -R6, 0x1c ;  /* 0x8000000603037211 */ /* 0x000fe200078fe2ff */
[----:B------:R-:W-:-:S03]  /*0310*/  IMAD R4, R4, R2, R5 ;  /* 0x0000000204047224 */ /* 0x000fc600078e0205 */
[----:B------:R-:W-:Y:S02]  /*0320*/  VIMNMX R11, R3, 0x8, PT ;  /* 0x00000008030b7848 */ /* 0x000fe40003fe0100 */
[----:B------:R-:W-:Y:S02]  /*0330*/  IABS R9, R4 ;  /* 0x0000000400097213 */ /* 0x000fe40000000000 */
[----:B------:R-:W-:-:S04]  /*0340*/  IABS R7, R11 ;  /* 0x0000000b00077213 */ /* 0x000fc80000000000 */
[----:B------:R-:W0:Y:S08]  /*0350*/  I2F.RP R0, R7 ;  /* 0x0000000700007306 */ /* 0x000e300000209400 */
[----:B0-----:R-:W0:Y:S02]  /*0360*/  MUFU.RCP R0, R0 ;  /* 0x0000000000007308 */ /* 0x001e240000001000 */
[----:B0-----:R-:W-:-:S06]  /*0370*/  VIADD R3, R0, 0xffffffe ;  /* 0x0ffffffe00037836 */ /* 0x001fcc0000000000 */
[----:B------:R-:W0:Y:S02]  /*0380*/  F2I.FTZ.U32.TRUNC.NTZ R3, R3 ;  /* 0x0000000300037305 */ /* 0x000e24000021f000 */
[----:B0-----:R-:W-:-:S04]  /*0390*/  IMAD.MOV R8, RZ, RZ, -R3 ;  /* 0x000000ffff087224 */ /* 0x001fc800078e0a03 */
[----:B------:R-:W-:Y:S01]  /*03a0*/  IMAD.MOV.U32 R2, RZ, RZ, R8 ;  /* 0x000000ffff027224 */ /* 0x000fe200078e0008 */
[----:B------:R-:W-:-:S03]  /*03b0*/  IABS R8, R11 ;  /* 0x0000000b00087213 */ /* 0x000fc60000000000 */
[----:B------:R-:W-:Y:S02]  /*03c0*/  IMAD R5, R2, R7, RZ ;  /* 0x0000000702057224 */ /* 0x000fe400078e02ff */
[----:B------:R-:W-:Y:S02]  /*03d0*/  IMAD.MOV.U32 R2, RZ, RZ, RZ ;  /* 0x000000ffff027224 */ /* 0x000fe400078e00ff */
[----:B------:R-:W-:Y:S02]  /*03e0*/  IMAD.MOV R0, RZ, RZ, -R8 ;  /* 0x000000ffff007224 */ /* 0x000fe400078e0a08 */
        /* <DEDUP_REMOVED lines=9> */
[----:B------:R-:W-:-:S07]  /*0480*/  ISETP.GE.AND P2, PT, R0, RZ, PT ;  /* 0x000000ff0000720c */ /* 0x000fce0003f46270 */
[----:B------:R-:W-:Y:S01]  /*0490*/  @P0 VIADD R2, R2, 0x1 ;  /* 0x0000000102020836 */ /* 0x000fe20000000000 */
[----:B------:R-:W-:-:S05]  /*04a0*/  ISETP.GT.AND P0, PT, R32, 0x3f, PT ;  /* 0x0000003f2000780c */ /* 0x000fca0003f04270 */
[----:B------:R-:W-:Y:S01]  /*04b0*/  @!P2 IMAD.MOV R2, RZ, RZ, -R2 ;  /* 0x000000ffff02a224 */ /* 0x000fe200078e0a02 */
[----:B------:R-:W-:-:S05]  /*04c0*/  @!P1 LOP3.LUT R2, RZ, R11, RZ, 0x33, !PT ;  /* 0x0000000bff029212 */ /* 0x000fca00078e33ff */
[----:B------:R-:W-:Y:S02]  /*04d0*/  IMAD.MOV R0, RZ, RZ, -R2 ;  /* 0x000000ffff007224 */ /* 0x000fe400078e0a02 */
[C---:B------:R-:W-:Y:S01]  /*04e0*/  @!P0 IMAD.SHL.U32 R10, R12.reuse, 0x2, RZ ;  /* 0x000000020c0a8824 */ /* 0x040fe200078e00ff */
[----:B------:R-:W-:Y:S01]  /*04f0*/  @!P0 CS2R R48, SRZ ;  /* 0x0000000000308805 */ /* 0x000fe2000001ff00 */
[----:B------:R-:W-:Y:S01]  /*0500*/  IMAD R0, R11, R0, R4 ;  /* 0x000000000b007224 */ /* 0x000fe200078e0204 */
[----:B------:R-:W-:Y:S02]  /*0510*/  LOP3.LUT R11, R12, 0xf, RZ, 0xc0, !PT ;  /* 0x0000000f0c0b7812 */ /* 0x000fe400078ec0ff */
[----:B------:R-:W-:Y:S01]  /*0520*/  @!P0 CS2R R50, SRZ ;  /* 0x0000000000328805 */ /* 0x000fe2000001ff00 */
[----:B------:R-:W-:-:S04]  /*0530*/  IMAD.IADD R0, R6, 0x1, R0 ;  /* 0x0000000106007824 */ /* 0x000fc800078e0200 */
[----:B------:R-:W-:Y:S02]  /*0540*/  IMAD R11, R0, 0x10, R11 ;  /* 0x00000010000b7824 */ /* 0x000fe400078e020b */
[----:B------:R-:W-:Y:S01]  /*0550*/  IMAD.SHL.U32 R0, R2, 0x20, RZ ;  /* 0x0000002002007824 */ /* 0x000fe200078e00ff */
[----:B------:R-:W-:Y:S06]  /*0560*/  @!P0 BRA `(.L_x_0) ;  /* 0x0000003800048947 */ /* 0x000fec0003800000 */
[----:B------:R-:W-:Y:S01]  /*0570*/  IABS R16, R18 ;  /* 0x0000001200107213 */ /* 0x000fe20000000000 */
[C---:B------:R-:W-:Y:S01]  /*0580*/  VIADD R13, R0.reuse, 0x1f ;  /* 0x0000001f000d7836 */ /* 0x040fe20000000000 */
[----:B------:R-:W-:Y:S01]  /*0590*/  IABS R3, R19 ;  /* 0x0000001300037213 */ /* 0x000fe20000000000 */
[C---:B------:R-:W-:Y:S01]  /*05a0*/  VIADD R17, R0.reuse, 0x1d ;  /* 0x0000001d00117836 */ /* 0x040fe20000000000 */
[----:B------:R-:W0:Y:S01]  /*05b0*/  I2F.RP R8, R16 ;  /* 0x0000001000087306 */ /* 0x000e220000209400 */
[----:B------:R-:W-:Y:S01]  /*05c0*/  IABS R10, R11 ;  /* 0x0000000b000a7213 */ /* 0x000fe20000000000 */
[C---:B------:R-:W-:Y:S01]  /*05d0*/  VIADD R20, R0.reuse, 0x1c ;  /* 0x0000001c00147836 */ /* 0x040fe20000000000 */
[----:B------:R-:W-:Y:S01]  /*05e0*/  ISETP.GE.AND P4, PT, R11, RZ, PT ;  /* 0x000000ff0b00720c */ /* 0x000fe20003f86270 */
[C---:B------:R-:W-:Y:S01]  /*05f0*/  VIADD R21, R0.reuse, 0x1b ;  /* 0x0000001b00157836 */ /* 0x040fe20000000000 */
[----:B------:R-:W-:Y:S01]  /*0600*/  ISETP.GE.AND P1, PT, R13, RZ, PT ;  /* 0x000000ff0d00720c */ /* 0x000fe20003f26270 */
[C---:B------:R-:W-:Y:S01]  /*0610*/  VIADD R22, R0.reuse, 0x1a ;  /* 0x0000001a00167836 */ /* 0x040fe20000000000 */
[----:B------:R-:W1:Y:S01]  /*0620*/  LDC.64 R88, c[0x0][0x218] ;  /* 0x00008600ff587b82 */ /* 0x000e620000000a00 */
[----:B------:R-:W2:Y:S01]  /*0630*/  I2F.RP R2, R3 ;  /* 0x0000000300027306 */ /* 0x000ea20000209400 */
[----:B------:R-:W-:Y:S01]  /*0640*/  IABS R14, R21 ;  /* 0x00000015000e7213 */ /* 0x000fe20000000000 */
[C---:B------:R-:W-:Y:S01]  /*0650*/  VIADD R23, R0.reuse, 0x16 ;  /* 0x0000001600177836 */ /* 0x040fe20000000000 */
[----:B------:R-:W-:Y:S01]  /*0660*/  IABS R15, R22 ;  /* 0x00000016000f7213 */ /* 0x000fe20000000000 */
[C---:B------:R-:W-:Y:S01]  /*0670*/  VIADD R25, R0.reuse, 0x14 ;  /* 0x0000001400197836 */ /* 0x040fe20000000000 */
[----:B------:R-:W-:Y:S01]  /*0680*/  ULDC UR5, c[0x0][0x234] ;  /* 0x00008d0000057ab9 */ /* 0x000fe20000000800 */
[C---:B------:R-:W-:Y:S01]  /*0690*/  VIADD R27, R0.reuse, 0xe ;  /* 0x0000000e001b7836 */ /* 0x040fe20000000000 */
[----:B------:R-:W-:Y:S01]  /*06a0*/  ULDC.64 UR8, c[0x0][0x210] ;  /* 0x0000840000087ab9 */ /* 0x000fe20000000a00 */
[----:B0-----:R-:W0:Y:S01]  /*06b0*/  MUFU.RCP R8, R8 ;  /* 0x0000000800087308 */ /* 0x001e220000001000 */
[----:B------:R-:W-:-:S02]  /*06c0*/  VIADD R29, R0, 0x9 ;  /* 0x00000009001d7836 */ /* 0x000fc40000000000 */
[----:B------:R-:W-:Y:S01]  /*06d0*/  IABS R38, R27 ;  /* 0x0000001b00267213 */ /* 0x000fe20000000000 */
[C---:B------:R-:W-:Y:S02]  /*06e0*/  VIADD R31, R0.reuse, 0x7 ;  /* 0x00000007001f7836 */ /* 0x040fe40000000000 */
[----:B------:R-:W-:Y:S01]  /*06f0*/  IABS R48, R29 ;  /* 0x0000001d00307213 */ /* 0x000fe20000000000 */
[C---:B------:R-:W-:Y:S01]  /*0700*/  VIADD R33, R0.reuse, 0x6 ;  /* 0x0000000600217836 */ /* 0x040fe20000000000 */
[----:B--2---:R-:W2:Y:S01]  /*0710*/  MUFU.RCP R2, R2 ;  /* 0x0000000200027308 */ /* 0x004ea20000001000 */
[----:B------:R-:W-:Y:S01]  /*0720*/  IABS R52, R31 ;  /* 0x0000001f00347213 */ /* 0x000fe20000000000 */
[C---:B------:R-:W-:Y:S02]  /*0730*/  VIADD R37, R0.reuse, 0x4 ;  /* 0x0000000400257836 */ /* 0x040fe40000000000 */
[----:B------:R-:W-:Y:S01]  /*0740*/  IABS R54, R33 ;  /* 0x0000002100367213 */ /* 0x000fe20000000000 */
[----:B------:R-:W-:-:S02]  /*0750*/  VIADD R35, R0, 0x5 ;  /* 0x0000000500237836 */ /* 0x000fc40000000000 */
[----:B------:R-:W-:Y:S01]  /*0760*/  IABS R58, R37 ;  /* 0x00000025003a7213 */ /* 0x000fe20000000000 */
[----:B------:R-:W-:Y:S02]  /*0770*/  VIADD R39, R0, 0x1 ;  /* 0x0000000100277836 */ /* 0x000fe40000000000 */
[----:B0-----:R-:W-:Y:S01]  /*0780*/  VIADD R6, R8, 0xffffffe ;  /* 0x0ffffffe08067836 */ /* 0x001fe20000000000 */
[----:B------:R-:W-:Y:S02]  /*0790*/  IABS R8, R17 ;  /* 0x0000001100087213 */ /* 0x000fe40000000000 */
[----:B------:R-:W-:Y:S01]  /*07a0*/  IABS R56, R35 ;  /* 0x0000002300387213 */ /* 0x000fe20000000000 */
[----:B------:R0:W3:Y:S01]  /*07b0*/  F2I.FTZ.U32.TRUNC.NTZ R7, R6 ;  /* 0x0000000600077305 */ /* 0x0000e2000021f000 */
[----:B------:R-:W-:Y:S01]  /*07c0*/  IABS R64, R39 ;  /* 0x0000002700407213 */ /* 0x000fe20000000000 */
[----:B--2---:R-:W-:-:S06]  /*07d0*/  VIADD R4, R2, 0xffffffe ;  /* 0x0ffffffe02047836 */ /* 0x004fcc0000000000 */
[----:B------:R2:W4:Y:S01]  /*07e0*/  F2I.FTZ.U32.TRUNC.NTZ R5, R4 ;  /* 0x0000000400057305 */ /* 0x000522000021f000 */
[----:B0-----:R-:W-:Y:S02]  /*07f0*/  IMAD.MOV.U32 R6, RZ, RZ, RZ ;  /* 0x000000ffff067224 */ /* 0x001fe400078e00ff */
[----:B---3--:R-:W-:Y:S02]  /*0800*/  IMAD.MOV R9, RZ, RZ, -R7 ;  /* 0x000000ffff097224 */ /* 0x008fe400078e0a07 */
[----:B--2---:R-:W-:Y:S02]  /*0810*/  IMAD.MOV.U32 R4, RZ, RZ, RZ ;  /* 0x000000ffff047224 */ /* 0x004fe400078e00ff */
[----:B------:R-:W-:-:S04]  /*0820*/  IMAD R9, R9, R16, RZ ;  /* 0x0000001009097224 */ /* 0x000fc800078e02ff */
[----:B------:R-:W-:-:S04]  /*0830*/  IMAD.HI.U32 R7, R7, R9, R6 ;  /* 0x0000000907077227 */ /* 0x000fc800078e0006 */
[----:B----4-:R-:W-:Y:S02]  /*0840*/  IMAD.MOV R2, RZ, RZ, -R5 ;  /* 0x000000ffff027224 */ /* 0x010fe400078e0a05 */
[----:B------:R-:W-:-:S04]  /*0850*/  IMAD.HI.U32 R7, R7, R10, RZ ;  /* 0x0000000a07077227 */ /* 0x000fc800078e00ff */
[----:B------:R-:W-:Y:S01]  /*0860*/  IMAD R9, R2, R3, RZ ;  /* 0x0000000302097224 */ /* 0x000fe200078e02ff */
[----:B------:R-:W-:Y:S01]  /*0870*/  IABS R2, R13 ;  /* 0x0000000d00027213 */ /* 0x000fe20000000000 */
[----:B------:R-:W-:Y:S02]  /*0880*/  IMAD.MOV R7, RZ, RZ, -R7 ;  /* 0x000000ffff077224 */ /* 0x000fe400078e0a07 */
[----:B------:R-:W-:-:S04]  /*0890*/  IMAD.HI.U32 R4, R5, R9, R4 ;  /* 0x0000000905047227 */ /* 0x000fc800078e0004 */
[----:B------:R-:W-:Y:S02]  /*08a0*/  IMAD R9, R16, R7, R10 ;  /* 0x0000000710097224 */ /* 0x000fe400078e020a */
[----:B------:R-:W-:Y:S02]  /*08b0*/  IMAD.MOV.U32 R5, RZ, RZ, R2 ;  /* 0x000000ffff057224 */ /* 0x000fe400078e0002 */
[----:B------:R-:W-:Y:S01]  /*08c0*/  VIADD R10, R0, 0x1e ;  /* 0x0000001e000a7836 */ /* 0x000fe20000000000 */
[----:B------:R-:W-:Y:S01]  /*08d0*/  ISETP.GT.U32.AND P0, PT, R16, R9, PT ;  /* 0x000000091000720c */ /* 0x000fe20003f04070 */
[----:B------:R-:W-:-:S03]  /*08e0*/  IMAD.HI.U32 R2, R4, R5, RZ ;  /* 0x0000000504027227 */ /* 0x000fc600078e00ff */
[----:B------:R-:W-:Y:S01]  /*08f0*/  IABS R7, R10 ;  /* 0x0000000a00077213 */ /* 0x000fe20000000000 */
[----:B------:R-:W-:Y:S01]  /*0900*/  IMAD.MOV R6, RZ, RZ, -R2 ;  /* 0x000000ffff067224 */ /* 0x000fe200078e0a02 */
[----:B------:R-:W-:Y:S02]  /*0910*/  ISETP.GE.AND P2, PT, R10, RZ, PT ;  /* 0x000000ff0a00720c */ /* 0x000fe40003f46270 */
[----:B------:R-:W-:Y:S01]  /*0920*/  IABS R10, R20 ;  /* 0x00000014000a7213 */ /* 0x000fe20000000000 */
[----:B------:R-:W-:Y:S02]  /*0930*/  IMAD R5, R3, R6, R5 ;  /* 0x0000000603057224 */ /* 0x000fe400078e0205 */
[----:B------:R-:W-:-:S04]  /*0940*/  IMAD.HI.U32 R2, R4, R7, RZ ;  /* 0x0000000704027227 */ /* 0x000fc800078e00ff */
[----:B------:R-:W-:Y:S01]  /*0950*/  @!P0 IMAD.IADD R9, R9, 0x1, -R16 ;  /* 0x0000000109098824 */ /* 0x000fe200078e0a10 */
[----:B------:R-:W-:Y:S01]  /*0960*/  ISETP.GT.U32.AND P0, PT, R3, R5, PT ;  /* 0x000000050300720c */ /* 0x000fe20003f04070 */
[----:B------:R-:W-:Y:S02]  /*0970*/  IMAD.MOV R2, RZ, RZ, -R2 ;  /* 0x000000ffff027224 */ /* 0x000fe400078e0a02 */
[----:B------:R-:W-:Y:S01]  /*0980*/  IMAD.HI.U32 R6, R4, R8, RZ ;  /* 0x0000000804067227 */ /* 0x000fe200078e00ff */
[----:B------:R-:W-:-:S03]  /*0990*/  ISETP.GT.U32.AND P3, PT, R16, R9, PT ;  /* 0x000000091000720c */ /* 0x000fc60003f64070 */
[C---:B------:R-:W-:Y:S02]  /*09a0*/  IMAD R7, R3.reuse, R2, R7 ;  /* 0x0000000203077224 */ /* 0x040fe400078e0207 */
[----:B------:R-:W-:Y:S02]  /*09b0*/  IMAD.MOV R6, RZ, RZ, -R6 ;  /* 0x000000ffff067224 */ /* 0x000fe400078e0a06 */
[----:B------:R-:W-:Y:S01]  /*09c0*/  IMAD.HI.U32 R2, R4, R10, RZ ;  /* 0x0000000a04027227 */ /* 0x000fe200078e00ff */
[----:B------:R-:W-:-:S03]  /*09d0*/  ISETP.GT.U32.AND P5, PT, R3, R7, PT ;  /* 0x000000070300720c */ /* 0x000fc60003fa4070 */
[----:B------:R-:W-:Y:S02]  /*09e0*/  IMAD R6, R3, R6, R8 ;  /* 0x0000000603067224 */ /* 0x000fe400078e0208 */
[--C-:B------:R-:W-:Y:S02]  /*09f0*/  @!P0 IMAD.IADD R5, R5, 0x1, -R3.reuse ;  /* 0x0000000105058824 */ /* 0x100fe400078e0a03 */
[----:B------:R-:W-:Y:S01]  /*0a00*/  @!P3 IMAD.IADD R9, R9, 0x1, -R16 ;  /* 0x000000010909b824 */ /* 0x000fe200078e0a10 */
[C---:B------:R-:W-:Y:S01]  /*0a10*/  ISETP.GT.U32.AND P6, PT, R3.reuse, R6, PT ;  /* 0x000000060300720c */ /* 0x040fe20003fc4070 */
[----:B------:R-:W-:Y:S01]  /*0a20*/  IMAD.HI.U32 R8, R4, R14, RZ ;  /* 0x0000000e04087227 */ /* 0x000fe200078e00ff */
[----:B------:R-:W-:Y:S02]  /*0a30*/  ISETP.GT.U32.AND P0, PT, R3, R5, PT ;  /* 0x000000050300720c */ /* 0x000fe40003f04070 */
[----:B------:R-:W-:Y:S01]  /*0a40*/  ISETP.NE.AND P3, PT, R18, RZ, PT ;  /* 0x000000ff1200720c */ /* 0x000fe20003f65270 */
[----:B------:R-:W-:-:S02]  /*0a50*/  @!P5 IMAD.IADD R7, R7, 0x1, -R3 ;  /* 0x000000010707d824 */ /* 0x000fc400078e0a03 */
[----:B------:R-:W-:Y:S02]  /*0a60*/  IMAD.MOV R13, RZ, RZ, -R2 ;  /* 0x000000ffff0d7224 */ /* 0x000fe400078e0a02 */
[----:B------:R-:W-:Y:S01]  /*0a70*/  IMAD.MOV.U32 R2, RZ, RZ, R9 ;  /* 0x000000ffff027224 */ /* 0x000fe200078e0009 */
[C---:B------:R-:W-:Y:S01]  /*0a80*/  ISETP.GT.U32.AND P5, PT, R3.reuse, R7, PT ;  /* 0x000000070300720c */ /* 0x040fe20003fa4070 */
[----:B------:R-:W-:Y:S02]  /*0a90*/  IMAD.MOV R9, RZ, RZ, -R8 ;  /* 0x000000ffff097224 */ /* 0x000fe400078e0a08 */
[----:B------:R-:W-:Y:S02]  /*0aa0*/  IMAD R8, R3, R13, R10 ;  /* 0x0000000d03087224 */ /* 0x000fe400078e020a */
[----:B------:R-:W-:-:S04]  /*0ab0*/  IMAD.HI.U32 R10, R4, R15, RZ ;  /* 0x0000000f040a7227 */ /* 0x000fc800078e00ff */
[----:B------:R-:W-:Y:S01]  /*0ac0*/  @!P4 IMAD.MOV R2, RZ, RZ, -R2 ;  /* 0x000000ffff02c224 */ /* 0x000fe200078e0a02 */
[----:B------:R-:W-:Y:S01]  /*0ad0*/  ISETP.GE.AND P4, PT, R17, RZ, PT ;  /* 0x000000ff1100720c */ /* 0x000fe20003f86270 */
[C---:B------:R-:W-:Y:S01]  /*0ae0*/  IMAD R9, R3.reuse, R9, R14 ;  /* 0x0000000903097224 */ /* 0x040fe200078e020e */
[----:B------:R-:W-:Y:S01]  /*0af0*/  @!P3 LOP3.LUT R2, RZ, R18, RZ, 0x33, !PT ;  /* 0x00000012ff02b212 */ /* 0x000fe200078e33ff */
[--C-:B------:R-:W-:Y:S01]  /*0b00*/  @!P6 IMAD.IADD R6, R6, 0x1, -R3.reuse ;  /* 0x000000010606e824 */ /* 0x100fe200078e0a03 */
[----:B------:R-:W-:Y:S01]  /*0b10*/  ISETP.GT.U32.AND P6, PT, R3, R8, PT ;  /* 0x000000080300720c */ /* 0x000fe20003fc4070 */
[----:B------:R-:W-:Y:S01]  /*0b20*/  @!P0 IMAD.IADD R5, R5, 0x1, -R3 ;  /* 0x0000000105058824 */ /* 0x000fe200078e0a03 */
[----:B------:R-:W-:Y:S01]  /*0b30*/  ISETP.GE.AND P0, PT, R20, RZ, PT ;  /* 0x000000ff1400720c */ /* 0x000fe20003f06270 */
[----:B------:R-:W-:Y:S01]  /*0b40*/  IMAD.MOV R10, RZ, RZ, -R10 ;  /* 0x000000ffff0a7224 */ /* 0x000fe200078e0a0a */
[C---:B------:R-:W-:Y:S01]  /*0b50*/  ISETP.GT.U32.AND P3, PT, R3.reuse, R6, PT ;  /* 0x000000060300720c */ /* 0x040fe20003f64070 */
[----:B------:R-:W-:Y:S01]  /*0b60*/  VIADD R17, R0, 0x19 ;  /* 0x0000001900117836 */ /* 0x000fe20000000000 */
[----:B------:R-:W-:Y:S01]  /*0b70*/  IABS R18, R23 ;  /* 0x0000001700127213 */ /* 0x000fe20000000000 */
[----:B------:R-:W-:Y:S01]  /*0b80*/  @!P1 IMAD.MOV R5, RZ, RZ, -R5 ;  /* 0x000000ffff059224 */ /* 0x000fe200078e0a05 */
[C---:B------:R-:W-:Y:S01]  /*0b90*/  ISETP.GT.U32.AND P1, PT, R3.reuse, R9, PT ;  /* 0x000000090300720c */ /* 0x040fe20003f24070 */
[----:B------:R-:W-:Y:S01]  /*0ba0*/  IMAD R10, R3, R10, R15 ;  /* 0x0000000a030a7224 */ /* 0x000fe200078e020f */
[----:B------:R-:W-:Y:S01]  /*0bb0*/  IABS R14, R17 ;  /* 0x00000011000e7213 */ /* 0x000fe20000000000 */
[----:B------:R-:W-:-:S02]  /*0bc0*/  @!P5 IMAD.IADD R7, R7, 0x1, -R3 ;  /* 0x000000010707d824 */ /* 0x000fc400078e0a03 */
[----:B------:R-:W-:Y:S01]  /*0bd0*/  VIADD R20, R0, 0x18 ;  /* 0x0000001800147836 */ /* 0x000fe20000000000 */
[----:B------:R-:W-:Y:S01]  /*0be0*/  ISETP.GT.U32.AND P5, PT, R3, R10, PT ;  /* 0x0000000a0300720c */ /* 0x000fe20003fa4070 */
[----:B------:R-:W-:-:S03]  /*0bf0*/  IMAD.HI.U32 R13, R4, R14, RZ ;  /* 0x0000000e040d7227 */ /* 0x000fc600078e00ff */
[----:B------:R-:W-:Y:S01]  /*0c00*/  IABS R15, R20 ;  /* 0x00000014000f7213 */ /* 0x000fe20000000000 */
[----:B------:R-:W-:Y:S01]  /*0c10*/  @!P6 IMAD.IADD R8, R8, 0x1, -R3 ;  /* 0x000000010808e824 */ /* 0x000fe200078e0a03 */
[----:B------:R-:W-:Y:S01]  /*0c20*/  ISETP.GE.AND P6, PT, R22, RZ, PT ;  /* 0x000000ff1600720c */ /* 0x000fe20003fc6270 */
[----:B------:R-:W-:Y:S01]  /*0c30*/  IMAD.MOV R13, RZ, RZ, -R13 ;  /* 0x000000ffff0d7224 */ /* 0x000fe200078e0a0d */
[----:B------:R-:W-:Y:S01]  /*0c40*/  IABS R22, R25 ;  /* 0x0000001900167213 */ /* 0x000fe20000000000 */
[--C-:B------:R-:W-:Y:S01]  /*0c50*/  @!P3 IMAD.IADD R6, R6, 0x1, -R3.reuse ;  /* 0x000000010606b824 */ /* 0x100fe200078e0a03 */
[----:B------:R-:W-:Y:S01]  /*0c60*/  ISETP.GE.AND P3, PT, R21, RZ, PT ;  /* 0x000000ff1500720c */ /* 0x000fe20003f66270 */
[----:B------:R-:W-:Y:S01]  /*0c70*/  @!P1 IMAD.IADD R9, R9, 0x1, -R3 ;  /* 0x0000000109099824 */ /* 0x000fe200078e0a03 */
[C---:B------:R-:W-:Y:S01]  /*0c80*/  ISETP.GT.U32.AND P1, PT, R3.reuse, R8, PT ;  /* 0x000000080300720c */ /* 0x040fe20003f24070 */
[----:B------:R-:W-:Y:S02]  /*0c90*/  IMAD R13, R3, R13, R14 ;  /* 0x0000000d030d7224 */ /* 0x000fe400078e020e */
[----:B------:R-:W-:-:S02]  /*0ca0*/  VIADD R21, R0, 0x17 ;  /* 0x0000001700157836 */ /* 0x000fc40000000000 */
[----:B------:R-:W-:-:S03]  /*0cb0*/  IMAD.HI.U32 R14, R4, R15, RZ ;  /* 0x0000000f040e7227 */ /* 0x000fc600078e00ff */
[----:B------:R-:W-:Y:S01]  /*0cc0*/  IABS R16, R21 ;  /* 0x0000001500107213 */ /* 0x000fe20000000000 */
[----:B------:R-:W-:Y:S01]  /*0cd0*/  @!P5 IMAD.IADD R10, R10, 0x1, -R3 ;  /* 0x000000010a0ad824 */ /* 0x000fe200078e0a03 */
[C---:B------:R-:W-:Y:S01]  /*0ce0*/  ISETP.GT.U32.AND P5, PT, R3.reuse, R9, PT ;  /* 0x000000090300720c */ /* 0x040fe20003fa4070 */
[----:B------:R-:W-:Y:S02]  /*0cf0*/  IMAD.MOV R14, RZ, RZ, -R14 ;  /* 0x000000ffff0e7224 */ /* 0x000fe400078e0a0e */
[----:B------:R-:W-:Y:S01]  /*0d00*/  @!P2 IMAD.MOV R7, RZ, RZ, -R7 ;  /* 0x000000ffff07a224 */ /* 0x000fe200078e0a07 */
[C---:B------:R-:W-:Y:S01]  /*0d10*/  ISETP.GT.U32.AND P2, PT, R3.reuse, R10, PT ;  /* 0x0000000a0300720c */ /* 0x040fe20003f44070 */
[----:B------:R-:W-:Y:S02]  /*0d20*/  IMAD R14, R3, R14, R15 ;  /* 0x0000000e030e7224 */ /* 0x000fe400078e020f */
[----:B------:R-:W-:-:S04]  /*0d30*/  IMAD.HI.U32 R15, R4, R16, RZ ;  /* 0x00000010040f7227 */ /* 0x000fc800078e00ff */
[----:B------:R-:W-:Y:S01]  /*0d40*/  @!P1 IMAD.IADD R8, R8, 0x1, -R3 ;  /* 0x0000000108089824 */ /* 0x000fe200078e0a03 */
[----:B------:R-:W-:Y:S01]  /*0d50*/  ISETP.GE.AND P1, PT, R17, RZ, PT ;  /* 0x000000ff1100720c */ /* 0x000fe20003f26270 */
[----:B------:R-:W-:Y:S02]  /*0d60*/  IMAD.MOV R17, RZ, RZ, -R15 ;  /* 0x000000ffff117224 */ /* 0x000fe400078e0a0f */
[--C-:B------:R-:W-:Y:S01]  /*0d70*/  @!P5 IMAD.IADD R9, R9, 0x1, -R3.reuse ;  /* 0x000000010909d824 */ /* 0x100fe200078e0a03 */
[----:B------:R-:W-:Y:S01]  /*0d80*/  ISETP.GE.AND P5, PT, R20, RZ, PT ;  /* 0x000000ff1400720c */ /* 0x000fe20003fa6270 */
[C---:B------:R-:W-:Y:S02]  /*0d90*/  IMAD R16, R3.reuse, R17, R16 ;  /* 0x0000001103107224 */ /* 0x040fe400078e0210 */
[----:B------:R-:W-:Y:S01]  /*0da0*/  @!P2 IMAD.IADD R10, R10, 0x1, -R3 ;  /* 0x000000010a0aa824 */ /* 0x000fe200078e0a03 */
[C---:B------:R-:W-:Y:S01]  /*0db0*/  ISETP.GT.U32.AND P2, PT, R3.reuse, R14, PT ;  /* 0x0000000e0300720c */ /* 0x040fe20003f44070 */
[----:B------:R-:W-:Y:S01]  /*0dc0*/  @!P3 IMAD.MOV R9, RZ, RZ, -R9 ;  /* 0x000000ffff09b224 */ /* 0x000fe200078e0a09 */
[C---:B------:R-:W-:Y:S01]  /*0dd0*/  ISETP.GT.U32.AND P3, PT, R3.reuse, R16, PT ;  /* 0x000000100300720c */ /* 0x040fe20003f64070 */
[----:B------:R-:W-:Y:S01]  /*0de0*/  @!P4 IMAD.MOV R6, RZ, RZ, -R6 ;  /* 0x000000ffff06c224 */ /* 0x000fe200078e0a06 */
[----:B------:R-:W-:Y:S01]  /*0df0*/  ISETP.GT.U32.AND P4, PT, R3, R13, PT ;  /* 0x0000000d0300720c */ /* 0x000fe20003f84070 */
[----:B------:R-:W-:-:S04]  /*0e00*/  IMAD.HI.U32 R15, R4, R18, RZ ;  /* 0x00000012040f7227 */ /* 0x000fc800078e00ff */
[----:B------:R-:W-:-:S04]  /*0e10*/  IMAD.HI.U32 R17, R4, R22, RZ ;  /* 0x0000001604117227 */ /* 0x000fc800078e00ff */
[--C-:B------:R-:W-:Y:S02]  /*0e20*/  @!P2 IMAD.IADD R14, R14, 0x1, -R3.reuse ;  /* 0x000000010e0ea824 */ /* 0x100fe400078e0a03 */
[--C-:B------:R-:W-:Y:S02]  /*0e30*/  @!P3 IMAD.IADD R16, R16, 0x1, -R3.reuse ;  /* 0x000000011010b824 */ /* 0x100fe400078e0a03 */
[----:B------:R-:W-:Y:S01]  /*0e40*/  @!P4 IMAD.IADD R13, R13, 0x1, -R3 ;  /* 0x000000010d0dc824 */ /* 0x000fe200078e0a03 */
[C---:B------:R-:W-:Y:S01]  /*0e50*/  ISETP.GT.U32.AND P2, PT, R3.reuse, R14, PT ;  /* 0x0000000e0300720c */ /* 0x040fe20003f44070 */
[----:B------:R-:W-:Y:S01]  /*0e60*/  IMAD.MOV R15, RZ, RZ, -R15 ;  /* 0x000000ffff0f7224 */ /* 0x000fe200078e0a0f */
[----:B------:R-:W-:Y:S01]  /*0e70*/  ISETP.GT.U32.AND P3, PT, R3, R16, PT ;  /* 0x000000100300720c */ /* 0x000fe20003f64070 */
[----:B------:R-:W-:Y:S01]  /*0e80*/  IMAD.MOV R17, RZ, RZ, -R17 ;  /* 0x000000ffff117224 */ /* 0x000fe200078e0a11 */
[----:B------:R-:W-:Y:S01]  /*0e90*/  ISETP.GE.AND P4, PT, R21, RZ, PT ;  /* 0x000000ff1500720c */ /* 0x000fe20003f86270 */
[----:B------:R-:W-:-:S02]  /*0ea0*/  VIADD R21, R0, 0x15 ;  /* 0x0000001500157836 */ /* 0x000fc40000000000 */
[C---:B------:R-:W-:Y:S02]  /*0eb0*/  IMAD R18, R3.reuse, R15, R18 ;  /* 0x0000000f03127224 */ /* 0x040fe400078e0212 */
[C---:B------:R-:W-:Y:S01]  /*0ec0*/  IMAD R22, R3.reuse, R17, R22 ;  /* 0x0000001103167224 */ /* 0x040fe200078e0216 */
[----:B------:R-:W-:Y:S01]  /*0ed0*/  IABS R20, R21 ;  /* 0x0000001500147213 */ /* 0x000fe20000000000 */
[----:B------:R-:W-:Y:S01]  /*0ee0*/  @!P6 IMAD.MOV R10, RZ, RZ, -R10 ;  /* 0x000000ffff0ae224 */ /* 0x000fe200078e0a0a */
[----:B------:R-:W-:Y:S01]  /*0ef0*/  ISETP.GT.U32.AND P6, PT, R3, R18, PT ;  /* 0x000000120300720c */ /* 0x000fe20003fc4070 */
[--C-:B------:R-:W-:Y:S01]  /*0f00*/  @!P2 IMAD.IADD R14, R14, 0x1, -R3.reuse ;  /* 0x000000010e0ea824 */ /* 0x100fe200078e0a03 */
[----:B------:R-:W-:Y:S01]  /*0f10*/  ISETP.GE.AND P2, PT, R21, RZ, PT ;  /* 0x000000ff1500720c */ /* 0x000fe20003f46270 */
[----:B------:R-:W-:Y:S01]  /*0f20*/  @!P3 IMAD.IADD R16, R16, 0x1, -R3 ;  /* 0x000000011010b824 */ /* 0x000fe200078e0a03 */
[----:B------:R-:W-:Y:S01]  /*0f30*/  ISETP.GT.U32.AND P3, PT, R3, R22, PT ;  /* 0x000000160300720c */ /* 0x000fe20003f64070 */
[----:B------:R-:W-:-:S02]  /*0f40*/  VIADD R21, R0, 0x13 ;  /* 0x0000001300157836 */ /* 0x000fc40000000000 */
[----:B------:R-:W-:-:S03]  /*0f50*/  IMAD.HI.U32 R15, R4, R20, RZ ;  /* 0x00000014040f7227 */ /* 0x000fc600078e00ff */
[----:B------:R-:W-:Y:S01]  /*0f60*/  IABS R24, R21 ;  /* 0x0000001500187213 */ /* 0x000fe20000000000 */
[----:B------:R-:W-:Y:S02]  /*0f70*/  IMAD.MOV R15, RZ, RZ, -R15 ;  /* 0x000000ffff0f7224 */ /* 0x000fe400078e0a0f */
[----:B------:R-:W-:Y:S01]  /*0f80*/  @!P5 IMAD.MOV R14, RZ, RZ, -R14 ;  /* 0x000000ffff0ed224 */ /* 0x000fe200078e0a0e */
[----:B------:R-:W-:Y:S01]  /*0f90*/  ISETP.GE.AND P5, PT, R25, RZ, PT ;  /* 0x000000ff1900720c */ /* 0x000fe20003fa6270 */
[----:B------:R-:W-:Y:S02]  /*0fa0*/  IMAD R20, R3, R15, R20 ;  /* 0x0000000f03147224 */ /* 0x000fe400078e0214 */
[----:B------:R-:W-:Y:S02]  /*0fb0*/  VIADD R25, R0, 0x11 ;  /* 0x0000001100197836 */ /* 0x000fe40000000000 */
[----:B------:R-:W-:-:S03]  /*0fc0*/  IMAD.HI.U32 R15, R4, R24, RZ ;  /* 0x00000018040f7227 */ /* 0x000fc600078e00ff */
[----:B------:R-:W-:Y:S01]  /*0fd0*/  IABS R30, R25 ;  /* 0x00000019001e7213 */ /* 0x000fe20000000000 */
[----:B------:R-:W-:Y:S01]  /*0fe0*/  @!P0 IMAD.MOV R8, RZ, RZ, -R8 ;  /* 0x000000ffff088224 */ /* 0x000fe200078e0a08 */
[C---:B------:R-:W-:Y:S01]  /*0ff0*/  ISETP.GT.U32.AND P0, PT, R3.reuse, R13, PT ;  /* 0x0000000d0300720c */ /* 0x040fe20003f04070 */
[--C-:B------:R-:W-:Y:S02]  /*1000*/  @!P6 IMAD.IADD R18, R18, 0x1, -R3.reuse ;  /* 0x000000011212e824 */ /* 0x100fe400078e0a03 */
[----:B------:R-:W-:Y:S02]  /*1010*/  @!P3 IMAD.IADD R22, R22, 0x1, -R3 ;  /* 0x000000011616b824 */ /* 0x000fe400078e0a03 */
[----:B------:R-:W-:Y:S01]  /*1020*/  IMAD.MOV R15, RZ, RZ, -R15 ;  /* 0x000000ffff0f7224 */ /* 0x000fe200078e0a0f */
[C---:B------:R-:W-:Y:S01]  /*1030*/  ISETP.GT.U32.AND P6, PT, R3.reuse, R18, PT ;  /* 0x000000120300720c */ /* 0x040fe20003fc4070 */
[----:B------:R-:W-:Y:S01]  /*1040*/  @!P4 IMAD.MOV R16, RZ, RZ, -R16 ;  /* 0x000000ffff10c224 */ /* 0x000fe200078e0a10 */
[C---:B------:R-:W-:Y:S01]  /*1050*/  ISETP.GT.U32.AND P3, PT, R3.reuse, R22, PT ;  /* 0x000000160300720c */ /* 0x040fe20003f64070 */
[----:B------:R-:W-:-:S02]  /*1060*/  IMAD R24, R3, R15, R24 ;  /* 0x0000000f03187224 */ /* 0x000fc400078e0218 */
[----:B------:R-:W-:-:S03]  /*1070*/  IMAD.HI.U32 R15, R4, R30, RZ ;  /* 0x0000001e040f7227 */ /* 0x000fc600078e00ff */
[----:B------:R-:W-:Y:S01]  /*1080*/  ISETP.GT.U32.AND P4, PT, R3, R24, PT ;  /* 0x000000180300720c */ /* 0x000fe20003f84070 */
[----:B------:R-:W-:Y:S02]  /*1090*/  IMAD.MOV R15, RZ, RZ, -R15 ;  /* 0x000000ffff0f7224 */ /* 0x000fe400078e0a0f */
[--C-:B------:R-:W-:Y:S01]  /*10a0*/  @!P0 IMAD.IADD R13, R13, 0x1, -R3.reuse ;  /* 0x000000010d0d8824 */ /* 0x100fe200078e0a03 */
[----:B------:R-:W-:Y:S01]  /*10b0*/  ISETP.GE.AND P0, PT, R23, RZ, PT ;  /* 0x000000ff1700720c */ /* 0x000fe20003f06270 */
[----:B------:R-:W-:Y:S02]  /*10c0*/  IMAD R30, R3, R15, R30 ;  /* 0x0000000f031e7224 */ /* 0x000fe400078e021e */
[--C-:B------:R-:W-:Y:S01]  /*10d0*/  @!P6 IMAD.IADD R18, R18, 0x1, -R3.reuse ;  /* 0x000000011212e824 */ /* 0x100fe200078e0a03 */
[----:B------:R-:W-:Y:S01]  /*10e0*/  ISETP.GE.AND P6, PT, R21, RZ, PT ;  /* 0x000000ff1500720c */ /* 0x000fe20003fc6270 */
[----:B------:R-:W-:Y:S01]  /*10f0*/  @!P3 IMAD.IADD R22, R22, 0x1, -R3 ;  /* 0x000000011616b824 */ /* 0x000fe200078e0a03 */
[----:B------:R-:W-:Y:S01]  /*1100*/  ISETP.GT.U32.AND P3, PT, R3, R30, PT ;  /* 0x0000001e0300720c */ /* 0x000fe20003f64070 */
[----:B------:R-:W-:-:S02]  /*1110*/  VIADD R21, R0, 0x10 ;  /* 0x0000001000157836 */ /* 0x000fc40000000000 */
[----:B------:R-:W-:Y:S02]  /*1120*/  VIADD R23, R0, 0x12 ;  /* 0x0000001200177836 */ /* 0x000fe40000000000 */
[----:B------:R-:W-:Y:S01]  /*1130*/  @!P1 IMAD.MOV R13, RZ, RZ, -R13 ;  /* 0x000000ffff0d9224 */ /* 0x000fe200078e0a0d */
[----:B------:R-:W-:Y:S01]  /*1140*/  IABS R34, R21 ;  /* 0x0000001500227213 */ /* 0x000fe20000000000 */
[----:B------:R-:W-:Y:S01]  /*1150*/  @!P0 IMAD.MOV R18, RZ, RZ, -R18 ;  /* 0x000000ffff128224 */ /* 0x000fe200078e0a12 */
[----:B------:R-:W-:Y:S01]  /*1160*/  IABS R28, R23 ;  /* 0x00000017001c7213 */ /* 0x000fe20000000000 */
[----:B------:R-:W-:Y:S01]  /*1170*/  @!P4 IMAD.IADD R24, R24, 0x1, -R3 ;  /* 0x000000011818c824 */ /* 0x000fe200078e0a03 */
[----:B------:R-:W-:Y:S01]  /*1180*/  ISETP.GE.AND P0, PT, R23, RZ, PT ;  /* 0x000000ff1700720c */ /* 0x000fe20003f06270 */
[----:B------:R-:W-:Y:S01]  /*1190*/  VIADD R23, R0, 0xf ;  /* 0x0000000f00177836 */ /* 0x000fe20000000000 */
[C---:B------:R-:W-:Y:S01]  /*11a0*/  ISETP.GT.U32.AND P1, PT, R3.reuse, R20, PT ;  /* 0x000000140300720c */ /* 0x040fe20003f24070 */
[----:B------:R-:W-:Y:S01]  /*11b0*/  IMAD.HI.U32 R15, R4, R34, RZ ;  /* 0x00000022040f7227 */ /* 0x000fe200078e00ff */
[----:B------:R-:W-:-:S02]  /*11c0*/  ISETP.GT.U32.AND P4, PT, R3, R24, PT ;  /* 0x000000180300720c */ /* 0x000fc40003f84070 */
[----:B------:R-:W-:Y:S01]  /*11d0*/  IABS R36, R23 ;  /* 0x0000001700247213 */ /* 0x000fe20000000000 */
[----:B------:R-:W-:Y:S02]  /*11e0*/  @!P3 IMAD.IADD R30, R30, 0x1, -R3 ;  /* 0x000000011e1eb824 */ /* 0x000fe400078e0a03 */
[----:B------:R-:W-:Y:S02]  /*11f0*/  IMAD.MOV R15, RZ, RZ, -R15 ;  /* 0x000000ffff0f7224 */ /* 0x000fe400078e0a0f */
[----:B------:R-:W-:Y:S01]  /*1200*/  IMAD.HI.U32 R17, R4, R28, RZ ;  /* 0x0000001c04117227 */ /* 0x000fe200078e00ff */
[----:B------:R-:W-:-:S03]  /*1210*/  ISETP.GT.U32.AND P3, PT, R3, R30, PT ;  /* 0x0000001e0300720c */ /* 0x000fc60003f64070 */
[----:B------:R-:W-:Y:S02]  /*1220*/  IMAD R34, R3, R15, R34 ;  /* 0x0000000f03227224 */ /* 0x000fe400078e0222 */
[----:B------:R-:W-:-:S04]  /*1230*/  IMAD.HI.U32 R15, R4, R36, RZ ;  /* 0x00000024040f7227 */ /* 0x000fc800078e00ff */
[----:B------:R-:W-:Y:S02]  /*1240*/  IMAD.MOV R15, RZ, RZ, -R15 ;  /* 0x000000ffff0f7224 */ /* 0x000fe400078e0a0f */
[--C-:B------:R-:W-:Y:S02]  /*1250*/  @!P1 IMAD.IADD R20, R20, 0x1, -R3.reuse ;  /* 0x0000000114149824 */ /* 0x100fe400078e0a03 */
[C---:B------:R-:W-:Y:S02]  /*1260*/  IMAD R36, R3.reuse, R15, R36 ;  /* 0x0000000f03247224 */ /* 0x040fe400078e0224 */
[----:B------:R-:W-:Y:S01]  /*1270*/  @!P3 IMAD.IADD R30, R30, 0x1, -R3 ;  /* 0x000000011e1eb824 */ /* 0x000fe200078e0a03 */
[C---:B------:R-:W-:Y:S01]  /*1280*/  ISETP.GT.U32.AND P1, PT, R3.reuse, R20, PT ;  /* 0x000000140300720c */ /* 0x040fe20003f24070 */
[----:B------:R-:W-:Y:S01]  /*1290*/  IMAD.MOV R17, RZ, RZ, -R17 ;  /* 0x000000ffff117224 */ /* 0x000fe200078e0a11 */
[----:B------:R-:W-:Y:S01]  /*12a0*/  ISETP.GT.U32.AND P3, PT, R3, R36, PT ;  /* 0x000000240300720c */ /* 0x000fe20003f64070 */
[----:B------:R-:W-:-:S02]  /*12b0*/  VIADD R15, R0, 0xd ;  /* 0x0000000d000f7836 */ /* 0x000fc40000000000 */
[----:B------:R-:W-:Y:S02]  /*12c0*/  IMAD R28, R3, R17, R28 ;  /* 0x00000011031c7224 */ /* 0x000fe400078e021c */
[----:B------:R-:W-:Y:S01]  /*12d0*/  IMAD.HI.U32 R17, R4, R38, RZ ;  /* 0x0000002604117227 */ /* 0x000fe200078e00ff */
[----:B------:R-:W-:-:S03]  /*12e0*/  IABS R40, R15 ;  /* 0x0000000f00287213 */ /* 0x000fc60000000000 */
[----:B------:R-:W-:Y:S02]  /*12f0*/  IMAD.MOV R17, RZ, RZ, -R17 ;  /* 0x000000ffff117224 */ /* 0x000fe400078e0a11 */
[--C-:B------:R-:W-:Y:S01]  /*1300*/  @!P1 IMAD.IADD R20, R20, 0x1, -R3.reuse ;  /* 0x0000000114149824 */ /* 0x100fe200078e0a03 */
[C---:B------:R-:W-:Y:S01]  /*1310*/  ISETP.GT.U32.AND P1, PT, R3.reuse, R28, PT ;  /* 0x0000001c0300720c */ /* 0x040fe20003f24070 */
[--C-:B------:R-:W-:Y:S02]  /*1320*/  @!P3 IMAD.IADD R36, R36, 0x1, -R3.reuse ;  /* 0x000000012424b824 */ /* 0x100fe400078e0a03 */
[C---:B------:R-:W-:Y:S02]  /*1330*/  IMAD R38, R3.reuse, R17, R38 ;  /* 0x0000001103267224 */ /* 0x040fe400078e0226 */
[----:B------:R-:W-:Y:S01]  /*1340*/  @!P2 IMAD.MOV R20, RZ, RZ, -R20 ;  /* 0x000000ffff14a224 */ /* 0x000fe200078e0a14 */
[C---:B------:R-:W-:Y:S01]  /*1350*/  ISETP.GT.U32.AND P3, PT, R3.reuse, R36, PT ;  /* 0x000000240300720c */ /* 0x040fe20003f64070 */
[----:B------:R-:W-:Y:S01]  /*1360*/  @!P4 IMAD.IADD R24, R24, 0x1, -R3 ;  /* 0x000000011818c824 */ /* 0x000fe200078e0a03 */
[----:B------:R-:W-:Y:S01]  /*1370*/  ISETP.GT.U32.AND P4, PT, R3, R34, PT ;  /* 0x000000220300720c */ /* 0x000fe20003f84070 */
[----:B------:R-:W-:-:S02]  /*1380*/  VIADD R17, R0, 0xc ;  /* 0x0000000c00117836 */ /* 0x000fc40000000000 */
[----:B------:R-:W-:Y:S01]  /*1390*/  @!P5 IMAD.MOV R22, RZ, RZ, -R22 ;  /* 0x000000ffff16d224 */ /* 0x000fe200078e0a16 */
[----:B------:R-:W-:Y:S01]  /*13a0*/  ISETP.GE.AND P5, PT, R21, RZ, PT ;  /* 0x000000ff1500720c */ /* 0x000fe20003fa6270 */
[--C-:B------:R-:W-:Y:S01]  /*13b0*/  @!P1 IMAD.IADD R28, R28, 0x1, -R3.reuse ;  /* 0x000000011c1c9824 */ /* 0x100fe200078e0a03 */
[----:B------:R-:W-:Y:S01]  /*13c0*/  ISETP.GE.AND P1, PT, R25, RZ, PT ;  /* 0x000000ff1900720c */ /* 0x000fe20003f26270 */
[----:B------:R-:W-:Y:S01]  /*13d0*/  VIADD R21, R0, 0xb ;  /* 0x0000000b00157836 */ /* 0x000fe20000000000 */
[----:B------:R-:W-:Y:S01]  /*13e0*/  IABS R42, R17 ;  /* 0x00000011002a7213 */ /* 0x000fe20000000000 */
[----:B------:R-:W-:Y:S01]  /*13f0*/  IMAD.HI.U32 R25, R4, R48, RZ ;  /* 0x0000003004197227 */ /* 0x000fe200078e00ff */
[C---:B------:R-:W-:Y:S02]  /*1400*/  ISETP.GT.U32.AND P2, PT, R3.reuse, R28, PT ;  /* 0x0000001c0300720c */ /* 0x040fe40003f44070 */
[----:B------:R-:W-:Y:S01]  /*1410*/  IABS R44, R21 ;  /* 0x00000015002c7213 */ /* 0x000fe20000000000 */
[--C-:B------:R-:W-:Y:S01]  /*1420*/  @!P3 IMAD.IADD R36, R36, 0x1, -R3.reuse ;  /* 0x000000012424b824 */ /* 0x100fe200078e0a03 */
[----:B------:R-:W-:Y:S01]  /*1430*/  ISETP.GT.U32.AND P3, PT, R3, R38, PT ;  /* 0x000000260300720c */ /* 0x000fe20003f64070 */
[----:B------:R-:W-:-:S02]  /*1440*/  @!P4 IMAD.IADD R34, R34, 0x1, -R3 ;  /* 0x000000012222c824 */ /* 0x000fc400078e0a03 */
[----:B------:R-:W-:Y:S02]  /*1450*/  IMAD.MOV R25, RZ, RZ, -R25 ;  /* 0x000000ffff197224 */ /* 0x000fe400078e0a19 */
[----:B------:R-:W-:Y:S01]  /*1460*/  @!P1 IMAD.MOV R30, RZ, RZ, -R30 ;  /* 0x000000ffff1e9224 */ /* 0x000fe200078e0a1e */
[----:B------:R-:W-:Y:S01]  /*1470*/  ISETP.GE.AND P1, PT, R17, RZ, PT ;  /* 0x000000ff1100720c */ /* 0x000fe20003f26270 */
[----:B------:R-:W-:Y:S01]  /*1480*/  IMAD.HI.U32 R17, R4, R42, RZ ;  /* 0x0000002a04117227 */ /* 0x000fe200078e00ff */
[----:B------:R-:W-:-:S03]  /*1490*/  ISETP.GT.U32.AND P4, PT, R3, R34, PT ;  /* 0x000000220300720c */ /* 0x000fc60003f84070 */
[--C-:B------:R-:W-:Y:S01]  /*14a0*/  @!P2 IMAD.IADD R28, R28, 0x1, -R3.reuse ;  /* 0x000000011c1ca824 */ /* 0x100fe200078e0a03 */
[----:B------:R-:W-:Y:S01]  /*14b0*/  ISETP.GE.AND P2, PT, R27, RZ, PT ;  /* 0x000000ff1b00720c */ /* 0x000fe20003f46270 */
[----:B------:R-:W-:Y:S02]  /*14c0*/  @!P3 IMAD.IADD R38, R38, 0x1, -R3 ;  /* 0x000000012626b824 */ /* 0x000fe400078e0a03 */
[----:B------:R-:W-:Y:S01]  /*14d0*/  @!P0 IMAD.MOV R28, RZ, RZ, -R28 ;  /* 0x000000ffff1c8224 */ /* 0x000fe200078e0a1c */
[----:B------:R-:W-:Y:S01]  /*14e0*/  ISETP.GE.AND P0, PT, R15, RZ, PT ;  /* 0x000000ff0f00720c */ /* 0x000fe20003f06270 */
[----:B------:R-:W-:Y:S01]  /*14f0*/  IMAD.HI.U32 R15, R4, R40, RZ ;  /* 0x00000028040f7227 */ /* 0x000fe200078e00ff */
[----:B------:R-:W-:-:S03]  /*1500*/  ISETP.GT.U32.AND P3, PT, R3, R38, PT ;  /* 0x000000260300720c */ /* 0x000fc60003f64070 */
[----:B------:R-:W-:Y:S02]  /*1510*/  IMAD.MOV R15, RZ, RZ, -R15 ;  /* 0x000000ffff0f7224 */ /* 0x000fe400078e0a0f */
[----:B------:R-:W-:Y:S02]  /*1520*/  IMAD.MOV R17, RZ, RZ, -R17 ;  /* 0x000000ffff117224 */ /* 0x000fe400078e0a11 */
[C---:B------:R-:W-:Y:S02]  /*1530*/  IMAD R40, R3.reuse, R15, R40 ;  /* 0x0000000f03287224 */ /* 0x040fe400078e0228 */
[C---:B------:R-:W-:Y:S02]  /*1540*/  IMAD R42, R3.reuse, R17, R42 ;  /* 0x00000011032a7224 */ /* 0x040fe400078e022a */
[----:B------:R-:W-:Y:S02]  /*1550*/  VIADD R27, R0, 0xa ;  /* 0x0000000a001b7836 */ /* 0x000fe40000000000 */
[--C-:B------:R-:W-:Y:S01]  /*1560*/  @!P3 IMAD.IADD R38, R38, 0x1, -R3.reuse ;  /* 0x000000012626b824 */ /* 0x100fe200078e0a03 */
[----:B------:R-:W-:Y:S01]  /*1570*/  ISETP.GT.U32.AND P3, PT, R3, R40, PT ;  /* 0x000000280300720c */ /* 0x000fe20003f64070 */
[----:B------:R-:W-:Y:S01]  /*1580*/  @!P6 IMAD.MOV R24, RZ, RZ, -R24 ;  /* 0x000000ffff18e224 */ /* 0x000fe200078e0a18 */
[----:B------:R-:W-:Y:S01]  /*1590*/  ISETP.GE.AND P6, PT, R23, RZ, PT ;  /* 0x000000ff1700720c */ /* 0x000fe20003fc6270 */
[----:B------:R-:W-:Y:S01]  /*15a0*/  @!P4 IMAD.IADD R34, R34, 0x1, -R3 ;  /* 0x000000012222c824 */ /* 0x000fe200078e0a03 */
[----:B------:R-:W-:Y:S01]  /*15b0*/  ISETP.GE.AND P4, PT, R21, RZ, PT ;  /* 0x000000ff1500720c */ /* 0x000fe20003f86270 */
[----:B------:R-:W-:Y:S01]  /*15c0*/  IMAD R48, R3, R25, R48 ;  /* 0x0000001903307224 */ /* 0x000fe200078e0230 */
[----:B------:R-:W-:Y:S01]  /*15d0*/  IABS R46, R27 ;  /* 0x0000001b002e7213 */ /* 0x000fe20000000000 */
[----:B------:R-:W-:-:S04]  /*15e0*/  IMAD.HI.U32 R21, R4, R44, RZ ;  /* 0x0000002c04157227 */ /* 0x000fc800078e00ff */
[----:B------:R-:W-:Y:S02]  /*15f0*/  VIADD R25, R0, 0x8 ;  /* 0x0000000800197836 */ /* 0x000fe40000000000 */
[----:B------:R-:W-:Y:S01]  /*1600*/  @!P3 IMAD.IADD R40, R40, 0x1, -R3 ;  /* 0x000000012828b824 */ /* 0x000fe200078e0a03 */
[----:B------:R-:W-:Y:S01]  /*1610*/  ISETP.GT.U32.AND P3, PT, R3, R42, PT ;  /* 0x0000002a0300720c */ /* 0x000fe20003f64070 */
[----:B------:R-:W-:Y:S01]  /*1620*/  IMAD.MOV R21, RZ, RZ, -R21 ;  /* 0x000000ffff157224 */ /* 0x000fe200078e0a15 */
[----:B------:R-:W-:Y:S01]  /*1630*/  IABS R50, R25 ;  /* 0x0000001900327213 */ /* 0x000fe20000000000 */
[----:B------:R-:W-:-:S04]  /*1640*/  IMAD.HI.U32 R23, R4, R46, RZ ;  /* 0x0000002e04177227 */ /* 0x000fc800078e00ff */
[----:B------:R-:W-:Y:S02]  /*1650*/  IMAD R44, R3, R21, R44 ;  /* 0x00000015032c7224 */ /* 0x000fe400078e022c */
[----:B------:R-:W-:Y:S02]  /*1660*/  IMAD.MOV R23, RZ, RZ, -R23 ;  /* 0x000000ffff177224 */ /* 0x000fe400078e0a17 */
[----:B------:R-:W-:-:S04]  /*1670*/  IMAD.HI.U32 R15, R4, R50, RZ ;  /* 0x00000032040f7227 */ /* 0x000fc800078e00ff */
[----:B------:R-:W-:Y:S02]  /*1680*/  @!P3 IMAD.IADD R42, R42, 0x1, -R3 ;  /* 0x000000012a2ab824 */ /* 0x000fe400078e0a03 */
[----:B------:R-:W-:Y:S01]  /*1690*/  @!P5 IMAD.MOV R34, RZ, RZ, -R34 ;  /* 0x000000ffff22d224 */ /* 0x000fe200078e0a22 */
[C---:B------:R-:W-:Y:S01]  /*16a0*/  ISETP.GT.U32.AND P5, PT, R3.reuse, R40, PT ;  /* 0x000000280300720c */ /* 0x040fe20003fa4070 */
[----:B------:R-:W-:Y:S01]  /*16b0*/  @!P6 IMAD.MOV R36, RZ, RZ, -R36 ;  /* 0x000000ffff24e224 */ /* 0x000fe200078e0a24 */
[C---:B------:R-:W-:Y:S01]  /*16c0*/  ISETP.GT.U32.AND P3, PT, R3.reuse, R42, PT ;  /* 0x0000002a0300720c */ /* 0x040fe20003f64070 */
[C---:B------:R-:W-:Y:S01]  /*16d0*/  IMAD R46, R3.reuse, R23, R46 ;  /* 0x00000017032e7224 */ /* 0x040fe200078e022e */
[----:B------:R-:W-:Y:S01]  /*16e0*/  ISETP.GT.U32.AND P6, PT, R3, R44, PT ;  /* 0x0000002c0300720c */ /* 0x000fe20003fc4070 */
[----:B------:R-:W-:-:S04]  /*16f0*/  IMAD.HI.U32 R17, R4, R52, RZ ;  /* 0x0000003404117227 */ /* 0x000fc800078e00ff */
[----:B------:R-:W-:Y:S02]  /*1700*/  IMAD.MOV R23, RZ, RZ, -R15 ;  /* 0x000000ffff177224 */ /* 0x000fe400078e0a0f */
[----:B------:R-:W-:Y:S02]  /*1710*/  IMAD.MOV R17, RZ, RZ, -R17 ;  /* 0x000000ffff117224 */ /* 0x000fe400078e0a11 */
[C---:B------:R-:W-:Y:S02]  /*1720*/  IMAD R50, R3.reuse, R23, R50 ;  /* 0x0000001703327224 */ /* 0x040fe400078e0232 */
[C---:B------:R-:W-:Y:S02]  /*1730*/  IMAD R52, R3.reuse, R17, R52 ;  /* 0x0000001103347224 */ /* 0x040fe400078e0234 */
[----:B------:R-:W-:Y:S01]  /*1740*/  @!P3 IMAD.IADD R42, R42, 0x1, -R3 ;  /* 0x000000012a2ab824 */ /* 0x000fe200078e0a03 */
[C---:B------:R-:W-:Y:S01]  /*1750*/  ISETP.GT.U32.AND P3, PT, R3.reuse, R50, PT ;  /* 0x000000320300720c */ /* 0x040fe20003f64070 */
[----:B------:R-:W-:Y:S01]  /*1760*/  @!P2 IMAD.MOV R38, RZ, RZ, -R38 ;  /* 0x000000ffff26a224 */ /* 0x000fe200078e0a26 */
[----:B------:R-:W-:Y:S01]  /*1770*/  ISETP.GT.U32.AND P2, PT, R3, R46, PT ;  /* 0x0000002e0300720c */ /* 0x000fe20003f44070 */
[----:B------:R-:W-:-:S04]  /*1780*/  IMAD.HI.U32 R21, R4, R54, RZ ;  /* 0x0000003604157227 */ /* 0x000fc800078e00ff */
[--C-:B------:R-:W-:Y:S01]  /*1790*/  @!P5 IMAD.IADD R40, R40, 0x1, -R3.reuse ;  /* 0x000000012828d824 */ /* 0x100fe200078e0a03 */
[C---:B------:R-:W-:Y:S01]  /*17a0*/  ISETP.GT.U32.AND P5, PT, R3.reuse, R48, PT ;  /* 0x000000300300720c */ /* 0x040fe20003fa4070 */
[----:B------:R-:W-:Y:S01]  /*17b0*/  @!P6 IMAD.IADD R44, R44, 0x1, -R3 ;  /* 0x000000012c2ce824 */ /* 0x000fe200078e0a03 */
[----:B------:R-:W-:Y:S01]  /*17c0*/  ISETP.GT.U32.AND P6, PT, R3, R52, PT ;  /* 0x000000340300720c */ /* 0x000fe20003fc4070 */
[----:B------:R-:W-:Y:S02]  /*17d0*/  IMAD.MOV R21, RZ, RZ, -R21 ;  /* 0x000000ffff157224 */ /* 0x000fe400078e0a15 */
[----:B------:R-:W-:Y:S02]  /*17e0*/  VIADD R23, R0, 0x2 ;  /* 0x0000000200177836 */ /* 0x000fe40000000000 */
[----:B------:R-:W-:-:S03]  /*17f0*/  IMAD.HI.U32 R17, R4, R58, RZ ;  /* 0x0000003a04117227 */ /* 0x000fc600078e00ff */
[----:B------:R-:W-:Y:S01]  /*1800*/  IABS R62, R23 ;  /* 0x00000017003e7213 */ /* 0x000fe20000000000 */
[----:B------:R-:W-:Y:S02]  /*1810*/  IMAD R54, R3, R21, R54 ;  /* 0x0000001503367224 */ /* 0x000fe400078e0236 */
[----:B------:R-:W-:Y:S02]  /*1820*/  VIADD R21, R0, 0x3 ;  /* 0x0000000300157836 */ /* 0x000fe40000000000 */
[----:B------:R-:W-:-:S03]  /*1830*/  IMAD.HI.U32 R15, R4, R56, RZ ;  /* 0x00000038040f7227 */ /* 0x000fc600078e00ff */
[----:B------:R-:W-:Y:S01]  /*1840*/  IABS R60, R21 ;  /* 0x00000015003c7213 */ /* 0x000fe20000000000 */
[----:B------:R-:W-:Y:S02]  /*1850*/  @!P3 IMAD.IADD R50, R50, 0x1, -R3 ;  /* 0x000000013232b824 */ /* 0x000fe400078e0a03 */
[----:B------:R-:W-:Y:S02]  /*1860*/  IMAD.MOV R17, RZ, RZ, -R17 ;  /* 0x000000ffff117224 */ /* 0x000fe400078e0a11 */
[----:B------:R-:W-:Y:S01]  /*1870*/  @!P2 IMAD.IADD R46, R46, 0x1, -R3 ;  /* 0x000000012e2ea824 */ /* 0x000fe200078e0a03 */
[C---:B------:R-:W-:Y:S01]  /*1880*/  ISETP.GT.U32.AND P2, PT, R3.reuse, R54, PT ;  /* 0x000000360300720c */ /* 0x040fe20003f44070 */
[----:B------:R-:W-:Y:S02]  /*1890*/  IMAD.MOV R15, RZ, RZ, -R15 ;  /* 0x000000ffff0f7224 */ /* 0x000fe400078e0a0f */
[--C-:B------:R-:W-:Y:S01]  /*18a0*/  @!P5 IMAD.IADD R48, R48, 0x1, -R3.reuse ;  /* 0x000000013030d824 */ /* 0x100fe200078e0a03 */
[C---:B------:R-:W-:Y:S01]  /*18b0*/  ISETP.GT.U32.AND P5, PT, R3.reuse, R44, PT ;  /* 0x0000002c0300720c */ /* 0x040fe20003fa4070 */
[----:B------:R-:W-:Y:S01]  /*18c0*/  @!P6 IMAD.IADD R52, R52, 0x1, -R3 ;  /* 0x000000013434e824 */ /* 0x000fe200078e0a03 */
[C---:B------:R-:W-:Y:S01]  /*18d0*/  ISETP.GT.U32.AND P6, PT, R3.reuse, R50, PT ;  /* 0x000000320300720c */ /* 0x040fe20003fc4070 */
[C---:B------:R-:W-:Y:S01]  /*18e0*/  IMAD R58, R3.reuse, R17, R58 ;  /* 0x00000011033a7224 */ /* 0x040fe200078e023a */
[----:B------:R-:W-:Y:S01]  /*18f0*/  ISETP.GT.U32.AND P3, PT, R3, R46, PT ;  /* 0x0000002e0300720c */ /* 0x000fe20003f64070 */
[----:B------:R-:W-:-:S04]  /*1900*/  IMAD.HI.U32 R17, R4, R62, RZ ;  /* 0x0000003e04117227 */ /* 0x000fc800078e00ff */
[C---:B------:R-:W-:Y:S02]  /*1910*/  IMAD R56, R3.reuse, R15, R56 ;  /* 0x0000000f03387224 */ /* 0x040fe400078e0238 */
[----:B------:R-:W-:Y:S01]  /*1920*/  @!P0 IMAD.MOV R40, RZ, RZ, -R40 ;  /* 0x000000ffff288224 */ /* 0x000fe200078e0a28 */
[----:B------:R-:W-:Y:S01]  /*1930*/  ISETP.GT.U32.AND P0, PT, R3, R48, PT ;  /* 0x000000300300720c */ /* 0x000fe20003f04070 */
[----:B------:R-:W-:-:S04]  /*1940*/  IMAD.HI.U32 R15, R4, R60, RZ ;  /* 0x0000003c040f7227 */ /* 0x000fc800078e00ff */
[----:B------:R-:W-:Y:S02]  /*1950*/  IMAD.MOV R17, RZ, RZ, -R17 ;  /* 0x000000ffff117224 */ /* 0x000fe400078e0a11 */
[----:B------:R-:W-:Y:S02]  /*1960*/  IMAD.MOV R15, RZ, RZ, -R15 ;  /* 0x000000ffff0f7224 */ /* 0x000fe400078e0a0f */
[C---:B------:R-:W-:Y:S01]  /*1970*/  IMAD R62, R3.reuse, R17, R62 ;  /* 0x00000011033e7224 */ /* 0x040fe200078e023e */
[----:B------:R-:W-:Y:S01]  /*1980*/  IABS R17, R0 ;  /* 0x0000000000117213 */ /* 0x000fe20000000000 */
[----:B------:R-:W-:Y:S02]  /*1990*/  @!P2 IMAD.IADD R54, R54, 0x1, -R3 ;  /* 0x000000013636a824 */ /* 0x000fe400078e0a03 */
[----:B------:R-:W-:Y:S01]  /*19a0*/  @!P1 IMAD.MOV R42, RZ, RZ, -R42 ;  /* 0x000000ffff2a9224 */ /* 0x000fe200078e0a2a */
[C---:B------:R-:W-:Y:S01]  /*19b0*/  ISETP.GT.U32.AND P1, PT, R3.reuse, R52, PT ;  /* 0x000000340300720c */ /* 0x040fe20003f24070 */
[C---:B------:R-:W-:Y:S01]  /*19c0*/  IMAD R60, R3.reuse, R15, R60 ;  /* 0x0000000f033c7224 */ /* 0x040fe200078e023c */
[----:B------:R-:W-:Y:S01]  /*19d0*/  ISETP.GT.U32.AND P2, PT, R3, R54, PT ;  /* 0x000000360300720c */ /* 0x000fe20003f44070 */
[----:B------:R-:W-:-:S04]  /*19e0*/  IMAD.HI.U32 R15, R4, R64, RZ ;  /* 0x00000040040f7227 */ /* 0x000fc800078e00ff */
[--C-:B------:R-:W-:Y:S01]  /*19f0*/  @!P6 IMAD.IADD R50, R50, 0x1, -R3.reuse ;  /* 0x000000013232e824 */ /* 0x100fe200078e0a03 */
[C---:B------:R-:W-:Y:S01]  /*1a00*/  ISETP.GT.U32.AND P6, PT, R3.reuse, R62, PT ;  /* 0x0000003e0300720c */ /* 0x040fe20003fc4070 */
[----:B------:R-:W-:Y:S01]  /*1a10*/  @!P5 IMAD.IADD R44, R44, 0x1, -R3 ;  /* 0x000000012c2cd824 */ /* 0x000fe200078e0a03 */
[----:B------:R-:W-:Y:S01]  /*1a20*/  ISETP.GT.U32.AND P5, PT, R3, R56, PT ;  /* 0x000000380300720c */ /* 0x000fe20003fa4070 */
[----:B------:R-:W-:-:S04]  /*1a30*/  IMAD.HI.U32 R4, R4, R17, RZ ;  /* 0x0000001104047227 */ /* 0x000fc800078e00ff */
[----:B------:R-:W-:Y:S01]  /*1a40*/  @!P3 IMAD.IADD R46, R46, 0x1, -R3 ;  /* 0x000000012e2eb824 */ /* 0x000fe200078e0a03 */
[C---:B------:R-:W-:Y:S01]  /*1a50*/  ISETP.GT.U32.AND P3, PT, R3.reuse, R58, PT ;  /* 0x0000003a0300720c */ /* 0x040fe20003f64070 */
[----:B------:R-:W-:Y:S02]  /*1a60*/  IMAD.MOV R15, RZ, RZ, -R15 ;  /* 0x000000ffff0f7224 */ /* 0x000fe400078e0a0f */
[----:B------:R-:W-:Y:S01]  /*1a70*/  @!P0 IMAD.IADD R48, R48, 0x1, -R3 ;  /* 0x0000000130308824 */ /* 0x000fe200078e0a03 */
[C---:B------:R-:W-:Y:S01]  /*1a80*/  ISETP.GT.U32.AND P0, PT, R3.reuse, R60, PT ;  /* 0x0000003c0300720c */ /* 0x040fe20003f04070 */
[----:B------:R-:W-:Y:S02]  /*1a90*/  IMAD.MOV R4, RZ, RZ, -R4 ;  /* 0x000000ffff047224 */ /* 0x000fe400078e0a04 */
[C---:B------:R-:W-:Y:S01]  /*1aa0*/  IMAD R64, R3.reuse, R15, R64 ;  /* 0x0000000f03407224 */ /* 0x040fe200078e0240 */
[----:B------:R-:W-:Y:S01]  /*1ab0*/  SHF.R.S32.HI R15, RZ, 0x1f, R32 ;  /* 0x0000001fff0f7819 */ /* 0x000fe20000011420 */
[----:B------:R-:W-:-:S02]  /*1ac0*/  IMAD R4, R3, R4, R17 ;  /* 0x0000000403047224 */ /* 0x000fc400078e0211 */
[--C-:B------:R-:W-:Y:S01]  /*1ad0*/  @!P1 IMAD.IADD R52, R52, 0x1, -R3.reuse ;  /* 0x0000000134349824 */ /* 0x100fe200078e0a03 */
[C---:B------:R-:W-:Y:S01]  /*1ae0*/  ISETP.GT.U32.AND P1, PT, R3.reuse, R64, PT ;  /* 0x000000400300720c */ /* 0x040fe20003f24070 */
[--C-:B------:R-:W-:Y:S01]  /*1af0*/  @!P6 IMAD.IADD R62, R62, 0x1, -R3.reuse ;  /* 0x000000013e3ee824 */ /* 0x100fe200078e0a03 */
[----:B------:R-:W-:Y:S01]  /*1b00*/  ISETP.GT.U32.AND P6, PT, R3, R4, PT ;  /* 0x000000040300720c */ /* 0x000fe20003fc4070 */
[--C-:B------:R-:W-:Y:S01]  /*1b10*/  @!P2 IMAD.IADD R54, R54, 0x1, -R3.reuse ;  /* 0x000000013636a824 */ /* 0x100fe200078e0a03 */
[----:B------:R-:W-:Y:S01]  /*1b20*/  ISETP.GE.AND P2, PT, R27, RZ, PT ;  /* 0x000000ff1b00720c */ /* 0x000fe20003f46270 */
[--C-:B------:R-:W-:Y:S01]  /*1b30*/  @!P5 IMAD.IADD R56, R56, 0x1, -R3.reuse ;  /* 0x000000013838d824 */ /* 0x100fe200078e0a03 */
[----:B------:R-:W-:Y:S01]  /*1b40*/  ISETP.GE.AND P5, PT, R29, RZ, PT ;  /* 0x000000ff1d00720c */ /* 0x000fe20003fa6270 */
[--C-:B------:R-:W-:Y:S01]  /*1b50*/  @!P3 IMAD.IADD R58, R58, 0x1, -R3.reuse ;  /* 0x000000013a3ab824 */ /* 0x100fe200078e0a03 */
[----:B------:R-:W-:Y:S01]  /*1b60*/  ISETP.GE.AND P3, PT, R25, RZ, PT ;  /* 0x000000ff1900720c */ /* 0x000fe20003f66270 */
[--C-:B------:R-:W-:Y:S01]  /*1b70*/  @!P0 IMAD.IADD R60, R60, 0x1, -R3.reuse ;  /* 0x000000013c3c8824 */ /* 0x100fe200078e0a03 */
[----:B------:R-:W-:Y:S01]  /*1b80*/  ISETP.GE.AND P0, PT, R31, RZ, PT ;  /* 0x000000ff1f00720c */ /* 0x000fe20003f06270 */
[----:B------:R-:W-:Y:S01]  /*1b90*/  @!P4 IMAD.MOV R44, RZ, RZ, -R44 ;  /* 0x000000ffff2cc224 */ /* 0x000fe200078e0a2c */
[----:B------:R-:W0:Y:S01]  /*1ba0*/  LDC R17, c[0x0][0x240] ;  /* 0x00009000ff117b82 */ /* 0x000e220000000800 */
[--C-:B------:R-:W-:Y:S01]  /*1bb0*/  @!P1 IMAD.IADD R64, R64, 0x1, -R3.reuse ;  /* 0x0000000140409824 */ /* 0x100fe200078e0a03 */
[C---:B------:R-:W-:Y:S01]  /*1bc0*/  ISETP.GT.U32.AND P1, PT, R3.reuse, R56, PT ;  /* 0x000000380300720c */ /* 0x040fe20003f24070 */
[--C-:B------:R-:W-:Y:S01]  /*1bd0*/  @!P6 IMAD.IADD R4, R4, 0x1, -R3.reuse ;  /* 0x000000010404e824 */ /* 0x100fe200078e0a03 */
[C---:B------:R-:W-:Y:S01]  /*1be0*/  ISETP.GT.U32.AND P4, PT, R3.reuse, R60, PT ;  /* 0x0000003c0300720c */ /* 0x040fe20003f84070 */
[----:B------:R-:W-:Y:S01]  /*1bf0*/  @!P2 IMAD.MOV R46, RZ, RZ, -R46 ;  /* 0x000000ffff2ea224 */ /* 0x000fe200078e0a2e */
[C---:B------:R-:W-:Y:S01]  /*1c00*/  ISETP.GT.U32.AND P2, PT, R3.reuse, R58, PT ;  /* 0x0000003a0300720c */ /* 0x040fe20003f44070 */
[----:B------:R-:W-:Y:S01]  /*1c10*/  @!P5 IMAD.MOV R48, RZ, RZ, -R48 ;  /* 0x000000ffff30d224 */ /* 0x000fe200078e0a30 */
[C---:B------:R-:W-:Y:S01]  /*1c20*/  ISETP.GT.U32.AND P5, PT, R3.reuse, R62, PT ;  /* 0x0000003e0300720c */ /* 0x040fe20003fa4070 */
[----:B------:R-:W-:Y:S01]  /*1c30*/  @!P3 IMAD.MOV R50, RZ, RZ, -R50 ;  /* 0x000000ffff32b224 */ /* 0x000fe200078e0a32 */
[----:B------:R-:W-:Y:S01]  /*1c40*/  ISETP.GT.U32.AND P3, PT, R3, R64, PT ;  /* 0x000000400300720c */ /* 0x000fe20003f64070 */
[----:B------:R-:W-:Y:S01]  /*1c50*/  @!P0 IMAD.MOV R52, RZ, RZ, -R52 ;  /* 0x000000ffff348224 */ /* 0x000fe200078e0a34 */
[----:B------:R-:W-:Y:S01]  /*1c60*/  ISETP.GE.AND P6, PT, R33, RZ, PT ;  /* 0x000000ff2100720c */ /* 0x000fe20003fc6270 */
[----:B------:R-:W2:Y:S01]  /*1c70*/  LDC R29, c[0x0][0x238] ;  /* 0x00008e00ff1d7b82 */ /* 0x000ea20000000800 */
        /* <DEDUP_REMOVED lines=12> */
[----:B------:R-:W-:Y:S01]  /*1d40*/  ISETP.GE.AND P6, PT, R0, RZ, PT ;  /* 0x000000ff0000720c */ /* 0x000fe20003fc6270 */
[----:B------:R-:W-:Y:S01]  /*1d50*/  @!P0 IMAD.IADD R4, R4, 0x1, -R3 ;  /* 0x0000000104048824 */ /* 0x000fe200078e0a03 */
[----:B------:R-:W-:Y:S01]  /*1d60*/  ISETP.NE.AND P0, PT, R19, RZ, PT ;  /* 0x000000ff1300720c */ /* 0x000fe20003f05270 */
[----:B------:R-:W-:Y:S01]  /*1d70*/  @!P1 IMAD.MOV R56, RZ, RZ, -R56 ;  /* 0x000000ffff389224 */ /* 0x000fe200078e0a38 */
[----:B------:R-:W-:Y:S01]  /*1d80*/  LOP3.LUT R3, RZ, R19, RZ, 0x33, !PT ;  /* 0x00000013ff037212 */ /* 0x000fe200078e33ff */
[----:B------:R-:W-:Y:S01]  /*1d90*/  @!P4 IMAD.MOV R60, RZ, RZ, -R60 ;  /* 0x000000ffff3cc224 */ /* 0x000fe200078e0a3c */
[----:B------:R-:W-:Y:S01]  /*1da0*/  LEA.HI R32, R15, R32, RZ, 0x6 ;  /* 0x000000200f207211 */ /* 0x000fe200078f30ff */
[----:B------:R-:W-:Y:S01]  /*1db0*/  @!P2 IMAD.MOV R58, RZ, RZ, -R58 ;  /* 0x000000ffff3aa224 */ /* 0x000fe200078e0a3a */
[C---:B------:R-:W-:Y:S01]  /*1dc0*/  SEL R5, R3.reuse, R5, !P0 ;  /* 0x0000000503057207 */ /* 0x040fe20004000000 */
[----:B------:R-:W-:Y:S01]  /*1dd0*/  @!P5 IMAD.MOV R62, RZ, RZ, -R62 ;  /* 0x000000ffff3ed224 */ /* 0x000fe200078e0a3e */
[C---:B------:R-:W-:Y:S01]  /*1de0*/  SEL R7, R3.reuse, R7, !P0 ;  /* 0x0000000703077207 */ /* 0x040fe20004000000 */
[----:B------:R-:W-:Y:S01]  /*1df0*/  @!P3 IMAD.MOV R64, RZ, RZ, -R64 ;  /* 0x000000ffff40b224 */ /* 0x000fe200078e0a40 */
[----:B------:R-:W-:Y:S01]  /*1e00*/  SEL R8, R3, R8, !P0 ;  /* 0x0000000803087207 */ /* 0x000fe20004000000 */
[-C--:B0-----:R-:W-:Y:S01]  /*1e10*/  IMAD R5, R5, R17.reuse, RZ ;  /* 0x0000001105057224 */ /* 0x081fe200078e02ff */
[----:B------:R-:W-:Y:S01]  /*1e20*/  SEL R6, R3, R6, !P0 ;  /* 0x0000000603067207 */ /* 0x000fe20004000000 */
[----:B------:R-:W-:Y:S01]  /*1e30*/  IMAD R7, R7, R17, RZ ;  /* 0x0000001107077224 */ /* 0x000fe200078e02ff */
[C---:B------:R-:W-:Y:S01]  /*1e40*/  SEL R9, R3.reuse, R9, !P0 ;  /* 0x0000000903097207 */ /* 0x040fe20004000000 */
[----:B------:R-:W-:Y:S01]  /*1e50*/  @!P6 IMAD.MOV R4, RZ, RZ, -R4 ;  /* 0x000000ffff04e224 */ /* 0x000fe200078e0a04 */
[C---:B------:R-:W-:Y:S01]  /*1e60*/  SEL R10, R3.reuse, R10, !P0 ;  /* 0x0000000a030a7207 */ /* 0x040fe20004000000 */
[----:B------:R-:W-:Y:S01]  /*1e70*/  IMAD R21, R8, R17, RZ ;  /* 0x0000001108157224 */ /* 0x000fe200078e02ff */
[C---:B------:R-:W-:Y:S01]  /*1e80*/  SEL R13, R3.reuse, R13, !P0 ;  /* 0x0000000d030d7207 */ /* 0x040fe20004000000 */
[-C--:B------:R-:W-:Y:S01]  /*1e90*/  IMAD R19, R6, R17.reuse, RZ ;  /* 0x0000001106137224 */ /* 0x080fe200078e02ff */
[----:B------:R-:W-:Y:S01]  /*1ea0*/  SEL R14, R3, R14, !P0 ;  /* 0x0000000e030e7207 */ /* 0x000fe20004000000 */
[-C--:B------:R-:W-:Y:S01]  /*1eb0*/  IMAD R35, R9, R17.reuse, RZ ;  /* 0x0000001109237224 */ /* 0x080fe200078e02ff */
[C---:B------:R-:W-:Y:S01]  /*1ec0*/  SEL R34, R3.reuse, R34, !P0 ;  /* 0x0000002203227207 */ /* 0x040fe20004000000 */
[-C--:B------:R-:W-:Y:S01]  /*1ed0*/  IMAD R10, R10, R17.reuse, RZ ;  /* 0x000000110a0a7224 */ /* 0x080fe200078e02ff */
[----:B------:R-:W-:Y:S01]  /*1ee0*/  SEL R36, R3, R36, !P0 ;  /* 0x0000002403247207 */ /* 0x000fe20004000000 */
[-C--:B------:R-:W-:Y:S01]  /*1ef0*/  IMAD R13, R13, R17.reuse, RZ ;  /* 0x000000110d0d7224 */ /* 0x080fe200078e02ff */
[C---:B------:R-:W-:Y:S01]  /*1f00*/  SEL R16, R3.reuse, R16, !P0 ;  /* 0x0000001003107207 */ /* 0x040fe20004000000 */
[-C--:B------:R-:W-:Y:S01]  /*1f10*/  IMAD R14, R14, R17.reuse, RZ ;  /* 0x000000110e0e7224 */ /* 0x080fe200078e02ff */
[C---:B------:R-:W-:Y:S01]  /*1f20*/  SEL R18, R3.reuse, R18, !P0 ;  /* 0x0000001203127207 */ /* 0x040fe20004000000 */
[----:B------:R-:W-:Y:S01]  /*1f30*/  IMAD R15, R2, UR5, RZ ;  /* 0x00000005020f7c24 */ /* 0x000fe2000f8e02ff */
[C---:B------:R-:W-:Y:S01]  /*1f40*/  SEL R20, R3.reuse, R20, !P0 ;  /* 0x0000001403147207 */ /* 0x040fe20004000000 */
[-C--:B------:R-:W-:Y:S01]  /*1f50*/  IMAD R97, R34, R17.reuse, RZ ;  /* 0x0000001122617224 */ /* 0x080fe200078e02ff */
[C---:B------:R-:W-:Y:S01]  /*1f60*/  SEL R22, R3.reuse, R22, !P0 ;  /* 0x0000001603167207 */ /* 0x040fe20004000000 */
[-C--:B------:R-:W-:Y:S01]  /*1f70*/  IMAD R99, R36, R17.reuse, RZ ;  /* 0x0000001124637224 */ /* 0x080fe200078e02ff */
[----:B------:R-:W-:Y:S01]  /*1f80*/  SEL R24, R3, R24, !P0 ;  /* 0x0000001803187207 */ /* 0x000fe20004000000 */
[-C--:B------:R-:W-:Y:S01]  /*1f90*/  IMAD R16, R16, R17.reuse, RZ ;  /* 0x0000001110107224 */ /* 0x080fe200078e02ff */
[----:B-1----:R-:W-:Y:S01]  /*1fa0*/  LEA R8, P6, R5, R88, 0x1 ;  /* 0x0000005805087211 */ /* 0x002fe200078c08ff */
[-C--:B------:R-:W-:Y:S01]  /*1fb0*/  IMAD R18, R18, R17.reuse, RZ ;  /* 0x0000001112127224 */ /* 0x080fe200078e02ff */
[----:B------:R-:W-:Y:S01]  /*1fc0*/  SEL R28, R3, R28, !P0 ;  /* 0x0000001c031c7207 */ /* 0x000fe20004000000 */
[-C--:B------:R-:W-:Y:S01]  /*1fd0*/  IMAD R20, R20, R17.reuse, RZ ;  /* 0x0000001114147224 */ /* 0x080fe200078e02ff */
[----:B------:R-:W-:Y:S01]  /*1fe0*/  LEA R6, P1, R7, R88, 0x1 ;  /* 0x0000005807067211 */ /* 0x000fe200078208ff */
[-C--:B------:R-:W-:Y:S01]  /*1ff0*/  IMAD R22, R22, R17.reuse, RZ ;  /* 0x0000001116167224 */ /* 0x080fe200078e02ff */
[C---:B------:R-:W-:Y:S01]  /*2000*/  SEL R30, R3.reuse, R30, !P0 ;  /* 0x0000001e031e7207 */ /* 0x040fe20004000000 */
        /* <DEDUP_REMOVED lines=29> */
[----:B------:R-:W-:Y:S01]  /*21e0*/  SEL R3, R3, R4, !P0 ;  /* 0x0000000403037207 */ /* 0x000fe20004000000 */
[----:B------:R-:W-:Y:S01]  /*21f0*/  IMAD R62, R62, R17, RZ ;  /* 0x000000113e3e7224 */ /* 0x000fe200078e02ff */
[----:B------:R-:W-:Y:S01]  /*2200*/  LEA.HI.X.SX32 R9, R5, R89, 0x1, P6 ;  /* 0x0000005905097211 */ /* 0x000fe200030f0eff */
[-C--:B------:R-:W-:Y:S01]  /*2210*/  IMAD R64, R64, R17.reuse, RZ ;  /* 0x0000001140407224 */ /* 0x080fe200078e02ff */
[-C--:B------:R-:W-:Y:S01]  /*2220*/  LEA R4, P2, R19, R88.reuse, 0x1 ;  /* 0x0000005813047211 */ /* 0x080fe200078408ff */
[----:B------:R-:W-:Y:S01]  /*2230*/  IMAD R17, R3, R17, RZ ;  /* 0x0000001103117224 */ /* 0x000fe200078e02ff */
[-C--:B------:R-:W-:Y:S01]  /*2240*/  LEA R2, P3, R21, R88.reuse, 0x1 ;  /* 0x0000005815027211 */ /* 0x080fe200078608ff */
[----:B------:R-:W0:Y:S01]  /*2250*/  LDC R31, c[0x0][0x23c] ;  /* 0x00008f00ff1f7b82 */ /* 0x000e220000000800 */
[-C--:B------:R-:W-:Y:S01]  /*2260*/  LEA R36, P4, R35, R88.reuse, 0x1 ;  /* 0x0000005823247211 */ /* 0x080fe200078808ff */
[----:B------:R-:W-:Y:S01]  /*2270*/  ULDC UR5, c[0x0][0x230] ;  /* 0x00008c0000057ab9 */ /* 0x000fe20000000800 */
[----:B------:R-:W-:-:S02]  /*2280*/  LEA R34, P5, R10, R88, 0x1 ;  /* 0x000000580a227211 */ /* 0x000fc400078a08ff */
[-C--:B------:R-:W-:Y:S02]  /*2290*/  LEA R114, P6, R13, R88.reuse, 0x1 ;  /* 0x000000580d727211 */ /* 0x080fe400078c08ff */
[-C--:B------:R-:W-:Y:S02]  /*22a0*/  LEA.HI.X.SX32 R7, R7, R89.reuse, 0x1, P1 ;  /* 0x0000005907077211 */ /* 0x080fe400008f0eff */
[----:B------:R-:W-:Y:S02]  /*22b0*/  LEA R118, P1, R14, R88, 0x1 ;  /* 0x000000580e767211 */ /* 0x000fe400078208ff */
[-C--:B------:R-:W-:Y:S02]  /*22c0*/  LEA.HI.X.SX32 R5, R19, R89.reuse, 0x1, P2 ;  /* 0x0000005913057211 */ /* 0x080fe400010f0eff */
[-C--:B------:R-:W-:Y:S02]  /*22d0*/  LEA.HI.X.SX32 R3, R21, R89.reuse, 0x1, P3 ;  /* 0x0000005915037211 */ /* 0x080fe400018f0eff */
[----:B------:R-:W-:-:S02]  /*22e0*/  LEA.HI.X.SX32 R35, R35, R89, 0x1, P4 ;  /* 0x0000005923237211 */ /* 0x000fc400020f0eff */
[-C--:B------:R-:W-:Y:S01]  /*22f0*/  LEA.HI.X.SX32 R33, R10, R89.reuse, 0x1, P5 ;  /* 0x000000590a217211 */ /* 0x080fe200028f0eff */
[----:B------:R-:W-:Y:S01]  /*2300*/  IMAD.SHL.U32 R10, R12, 0x2, RZ ;  /* 0x000000020c0a7824 */ /* 0x000fe200078e00ff */
[----:B------:R-:W-:Y:S02]  /*2310*/  LEA.HI.X.SX32 R115, R13, R89, 0x1, P6 ;  /* 0x000000590d737211 */ /* 0x000fe400030f0eff */
[-C--:B------:R-:W-:Y:S02]  /*2320*/  LEA R106, P2, R16, R88.reuse, 0x1 ;  /* 0x00000058106a7211 */ /* 0x080fe400078408ff */
[-C--:B------:R-:W-:Y:S02]  /*2330*/  LEA R116, P3, R18, R88.reuse, 0x1 ;  /* 0x0000005812747211 */ /* 0x080fe400078608ff */
[-C--:B------:R-:W-:Y:S02]  /*2340*/  LEA R120, P4, R20, R88.reuse, 0x1 ;  /* 0x0000005814787211 */ /* 0x080fe400078808ff */
[----:B------:R-:W-:-:S02]  /*2350*/  LEA R110, P5, R22, R88, 0x1 ;  /* 0x00000058166e7211 */ /* 0x000fc400078a08ff */
[-C--:B------:R-:W-:Y:S02]  /*2360*/  LEA R112, P6, R24, R88.reuse, 0x1 ;  /* 0x0000005818707211 */ /* 0x080fe400078c08ff */
[-C--:B------:R-:W-:Y:S02]  /*2370*/  LEA.HI.X.SX32 R107, R14, R89.reuse, 0x1, P1 ;  /* 0x000000590e6b7211 */ /* 0x080fe400008f0eff */
[----:B------:R-:W-:Y:S02]  /*2380*/  LEA R108, P1, R28, R88, 0x1 ;  /* 0x000000581c6c7211 */ /* 0x000fe400078208ff */
[-C--:B------:R-:W-:Y:S02]  /*2390*/  LEA.HI.X.SX32 R37, R16, R89.reuse, 0x1, P2 ;  /* 0x0000005910257211 */ /* 0x080fe400010f0eff */
[-C--:B------:R-:W-:Y:S02]  /*23a0*/  LEA.HI.X.SX32 R117, R18, R89.reuse, 0x1, P3 ;  /* 0x0000005912757211 */ /* 0x080fe400018f0eff */
[----:B------:R-:W-:-:S02]  /*23b0*/  LEA.HI.X.SX32 R121, R20, R89, 0x1, P4 ;  /* 0x0000005914797211 */ /* 0x000fc400020f0eff */
[-C--:B------:R-:W-:Y:S02]  /*23c0*/  LEA.HI.X.SX32 R111, R22, R89.reuse, 0x1, P5 ;  /* 0x00000059166f7211 */ /* 0x080fe400028f0eff */
        /* <DEDUP_REMOVED lines=23> */
[----:B------:R-:W-:Y:S02]  /*2540*/  CS2R R48, SRZ ;  /* 0x0000000000307805 */ /* 0x000fe4000001ff00 */
[-C--:B------:R-:W-:Y:S02]  /*2550*/  LEA.HI.X.SX32 R77, R50, R89.reuse, 0x1, P5 ;  /* 0x00000059324d7211 */ /* 0x080fe400028f0eff */
[----:B------:R-:W-:Y:S02]  /*2560*/  CS2R R50, SRZ ;  /* 0x0000000000327805 */ /* 0x000fe4000001ff00 */
[----:B------:R-:W-:Y:S02]  /*2570*/  LEA.HI.X.SX32 R73, R52, R89, 0x1, P6 ;  /* 0x0000005934497211 */ /* 0x000fe400030f0eff */
[----:B------:R-:W-:Y:S02]  /*2580*/  CS2R R52, SRZ ;  /* 0x0000000000347805 */ /* 0x000fe4000001ff00 */
[----:B------:R-:W-:-:S02]  /*2590*/  LEA R80, P2, R56, R88, 0x1 ;  /* 0x0000005838507211 */ /* 0x000fc400078408ff */
[-C--:B------:R-:W-:Y:S02]  /*25a0*/  LEA R82, P3, R58, R88.reuse, 0x1 ;  /* 0x000000583a527211 */ /* 0x080fe400078608ff */
[-C--:B------:R-:W-:Y:S02]  /*25b0*/  LEA R86, P4, R60, R88.reuse, 0x1 ;  /* 0x000000583c567211 */ /* 0x080fe400078808ff */
[-C--:B------:R-:W-:Y:S02]  /*25c0*/  LEA R70, P5, R62, R88.reuse, 0x1 ;  /* 0x000000583e467211 */ /* 0x080fe400078a08ff */
[----:B------:R-:W-:Y:S02]  /*25d0*/  LEA R68, P6, R64, R88, 0x1 ;  /* 0x0000005840447211 */ /* 0x000fe400078c08ff */
[----:B------:R-:W-:Y:S02]  /*25e0*/  LEA.HI.X.SX32 R79, R54, R89, 0x1, P1 ;  /* 0x00000059364f7211 */ /* 0x000fe400008f0eff */
[----:B------:R-:W-:-:S02]  /*25f0*/  CS2R R54, SRZ ;  /* 0x0000000000367805 */ /* 0x000fc4000001ff00 */
[----:B------:R-:W-:Y:S02]  /*2600*/  LEA R84, P0, R15, UR8, 0x1 ;  /* 0x000000080f547c11 */ /* 0x000fe4000f8008ff */
[----:B------:R-:W-:Y:S02]  /*2610*/  LEA R88, P1, R17, R88, 0x1 ;  /* 0x0000005811587211 */ /* 0x000fe400078208ff */
[-C--:B------:R-:W-:Y:S02]  /*2620*/  LEA.HI.X.SX32 R81, R56, R89.reuse, 0x1, P2 ;  /* 0x0000005938517211 */ /* 0x080fe400010f0eff */
[-C--:B------:R-:W-:Y:S02]  /*2630*/  LEA.HI.X.SX32 R83, R58, R89.reuse, 0x1, P3 ;  /* 0x000000593a537211 */ /* 0x080fe400018f0eff */
[-C--:B------:R-:W-:Y:S02]  /*2640*/  LEA.HI.X.SX32 R87, R60, R89.reuse, 0x1, P4 ;  /* 0x000000593c577211 */ /* 0x080fe400020f0eff */
[----:B------:R-:W-:-:S02]  /*2650*/  LEA.HI.X.SX32 R71, R62, R89, 0x1, P5 ;  /* 0x000000593e477211 */ /* 0x000fc400028f0eff */
[-C--:B------:R-:W-:Y:S02]  /*2660*/  LEA.HI.X.SX32 R69, R64, R89.reuse, 0x1, P6 ;  /* 0x0000005940457211 */ /* 0x080fe400030f0eff */
[----:B------:R-:W-:Y:S02]  /*2670*/  LEA.HI.X.SX32 R89, R17, R89, 0x1, P1 ;  /* 0x0000005911597211 */ /* 0x000fe400008f0eff */
[----:B------:R-:W-:Y:S02]  /*2680*/  LEA.HI.X.SX32 R85, R15, UR9, 0x1, P0 ;  /* 0x000000090f557c11 */ /* 0x000fe400080f0eff */
[C---:B------:R-:W-:Y:S02]  /*2690*/  LOP3.LUT R13, R26.reuse, 0x38, RZ, 0xfc, !PT ;  /* 0x000000381a0d7812 */ /* 0x040fe400078efcff */
[C---:B------:R-:W-:Y:S02]  /*26a0*/  LOP3.LUT R14, R26.reuse, 0x34, RZ, 0xfc, !PT ;  /* 0x000000341a0e7812 */ /* 0x040fe400078efcff */
[C---:B------:R-:W-:Y:S01]  /*26b0*/  LOP3.LUT R15, R26.reuse, 0x30, RZ, 0xfc, !PT ;  /* 0x000000301a0f7812 */ /* 0x040fe200078efcff */
[-C--:B--2---:R-:W-:Y:S01]  /*26c0*/  IMAD R13, R13, R29.reuse, RZ ;  /* 0x0000001d0d0d7224 */ /* 0x084fe200078e02ff */
[----:B------:R-:W-:Y:S01]  /*26d0*/  LOP3.LUT R16, R26, 0x2c, RZ, 0xfc, !PT ;  /* 0x0000002c1a107812 */ /* 0x000fe200078efcff */
[-C--:B------:R-:W-:Y:S01]  /*26e0*/  IMAD R14, R14, R29.reuse, RZ ;  /* 0x0000001d0e0e7224 */ /* 0x080fe200078e02ff */
[C---:B------:R-:W-:Y:S01]  /*26f0*/  LOP3.LUT R17, R26.reuse, 0x28, RZ, 0xfc, !PT ;  /* 0x000000281a117812 */ /* 0x040fe200078efcff */
[-C--:B------:R-:W-:Y:S01]  /*2700*/  IMAD R15, R15, R29.reuse, RZ ;  /* 0x0000001d0f0f7224 */ /* 0x080fe200078e02ff */
        /* <DEDUP_REMOVED lines=18> */
[C---:B------:R-:W-:Y:S01]  /*2830*/  LEA.HI R28, R12.reuse, 0x3c, RZ, 0x1c ;  /* 0x0000003c0c1c7811 */ /* 0x040fe200078fe0ff */
[-C--:B------:R-:W-:Y:S01]  /*2840*/  IMAD R25, R25, R29.reuse, RZ ;  /* 0x0000001d19197224 */ /* 0x080fe200078e02ff */
[----:B------:R-:W-:Y:S01]  /*2850*/  LOP3.LUT R30, R12, 0x3f, RZ, 0xc0, !PT ;  /* 0x0000003f0c1e7812 */ /* 0x000fe200078ec0ff */
[-C--:B------:R-:W-:Y:S01]  /*2860*/  IMAD R26, R26, R29.reuse, RZ ;  /* 0x0000001d1a1a7224 */ /* 0x080fe200078e02ff */
[----:B------:R-:W-:Y:S01]  /*2870*/  SHF.R.S32.HI R32, RZ, 0x6, R32 ;  /* 0x00000006ff207819 */ /* 0x000fe20000011420 */
[----:B------:R-:W-:-:S02]  /*2880*/  IMAD R27, R27, R29, RZ ;  /* 0x0000001d1b1b7224 */ /* 0x000fc400078e02ff */
[----:B------:R-:W-:Y:S02]  /*2890*/  IMAD R28, R28, R29, RZ ;  /* 0x0000001d1c1c7224 */ /* 0x000fe400078e02ff */
[----:B0-----:R-:W-:Y:S02]  /*28a0*/  IMAD R30, R30, R31, RZ ;  /* 0x0000001f1e1e7224 */ /* 0x001fe400078e02ff */
[----:B------:R-:W-:Y:S02]  /*28b0*/  IMAD.SHL.U32 R29, R29, 0x40, RZ ;  /* 0x000000401d1d7824 */ /* 0x000fe400078e00ff */
[----:B------:R-:W-:-:S07]  /*28c0*/  IMAD.SHL.U32 R31, R31, 0x40, RZ ;  /* 0x000000401f1f7824 */ /* 0x000fce00078e00ff */
.L_x_1:
[----:B------:R-:W-:Y:S01]  /*28d0*/  SHF.R.U32.HI R56, RZ, 0x4, R12 ;  /* 0x00000004ff387819 */ /* 0x000fe2000001160c */
[--C-:B------:R-:W-:Y:S01]  /*28e0*/  IMAD.WIDE R42, R28, 0x2, R84.reuse ;  /* 0x000000021c2a7825 */ /* 0x100fe200078e0254 */
[----:B------:R-:W-:Y:S02]  /*28f0*/  LEA.HI R38, R12, 0x3c, RZ, 0x1c ;  /* 0x0000003c0c267811 */ /* 0x000fe400078fe0ff */
[----:B------:R-:W-:Y:S01]  /*2900*/  SGXT.U32 R56, R56, 0x2 ;  /* 0x000000023838781a */ /* 0x000fe20000000000 */
[----:B------:R-:W-:Y:S01]  /*2910*/  IMAD.WIDE R40, R26, 0x2, R84 ;  /* 0x000000021a287825 */ /* 0x000fe200078e0254 */
[----:B------:R-:W-:Y:S02]  /*2920*/  ISETP.GE.AND P1, PT, R38, UR5, PT ;  /* 0x0000000526007c0c */ /* 0x000fe4000bf26270 */
[C---:B------:R-:W-:Y:S02]  /*2930*/  LOP3.LUT R44, R56.reuse, 0x4, RZ, 0xfc, !PT ;  /* 0x00000004382c7812 */ /* 0x040fe400078efcff */
[----:B------:R-:W-:-:S02]  /*2940*/  ISETP.GE.AND P0, PT, R56, UR5, PT ;  /* 0x0000000538007c0c */ /* 0x000fc4000bf06270 */
[----:B------:R-:W-:Y:S02]  /*2950*/  ISETP.GE.AND P2, PT, R44, UR5, PT ;  /* 0x000000052c007c0c */ /* 0x000fe4000bf46270 */
[----:B------:R-:W-:Y:S02]  /*2960*/  PRMT R137, RZ, 0x7610, R137 ;  /* 0x00007610ff897816 */ /* 0x000fe40000000089 */
[C---:B------:R-:W-:Y:S02]  /*2970*/  LOP3.LUT R38, R56.reuse, 0x8, RZ, 0xfc, !PT ;  /* 0x0000000838267812 */ /* 0x040fe400078efcff */
[----:B------:R-:W-:Y:S02]  /*2980*/  LOP3.LUT R39, R56, 0xc, RZ, 0xfc, !PT ;  /* 0x0000000c38277812 */ /* 0x000fe400078efcff */
[----:B------:R-:W-:Y:S01]  /*2990*/  PRMT R62, RZ, 0x7610, R62 ;  /* 0x00007610ff3e7816 */ /* 0x000fe2000000003e */
[----:B------:R0:W2:Y:S01]  /*29a0*/  @!P1 LDG.E.U16 R137, desc[UR6][R42.64] ;  /* 0x000000062a899981 */ /* 0x0000a2000c1e1500 */
[----:B------:R-:W-:-:S02]  /*29b0*/  ISETP.GE.AND P3, PT, R38, UR5, PT ;  /* 0x0000000526007c0c */ /* 0x000fc4000bf66270 */
[----:B------:R-:W-:Y:S01]  /*29c0*/  ISETP.GE.AND P4, PT, R39, UR5, PT ;  /* 0x0000000527007c0c */ /* 0x000fe2000bf86270 */
[----:B------:R-:W-:Y:S01]  /*29d0*/  IMAD.WIDE R38, R27, 0x2, R84 ;  /* 0x000000021b267825 */ /* 0x000fe200078e0254 */
[----:B------:R-:W-:Y:S01]  /*29e0*/  PRMT R144, RZ, 0x7610, R144 ;  /* 0x00007610ff907816 */ /* 0x000fe20000000090 */
[----:B------:R1:W3:Y:S01]  /*29f0*/  @!P0 LDG.E.U16 R62, desc[UR6][R40.64] ;  /* 0x00000006283e8981 */ /* 0x0002e2000c1e1500 */
[C---:B------:R-:W-:Y:S02]  /*2a00*/  LOP3.LUT R44, R56.reuse, 0x10, RZ, 0xfc, !PT ;  /* 0x00000010382c7812 */ /* 0x040fe400078efcff */
[C---:B------:R-:W-:Y:S02]  /*2a10*/  LOP3.LUT R45, R56.reuse, 0x14, RZ, 0xfc, !PT ;  /* 0x00000014382d7812 */ /* 0x040fe400078efcff */
[C---:B0-----:R-:W-:Y:S01]  /*2a20*/  LOP3.LUT R42, R56.reuse, 0x18, RZ, 0xfc, !PT ;  /* 0x00000018382a7812 */ /* 0x041fe200078efcff */
[----:B------:R-:W4:Y:S01]  /*2a30*/  @!P2 LDG.E.U16 R144, desc[UR6][R38.64] ;  /* 0x000000062690a981 */ /* 0x000f22000c1e1500 */
[----:B------:R-:W-:-:S02]  /*2a40*/  LOP3.LUT R43, R56, 0x1c, RZ, 0xfc, !PT ;  /* 0x0000001c382b7812 */ /* 0x000fc400078efcff */
[----:B------:R-:W-:Y:S01]  /*2a50*/  ISETP.GE.AND P5, PT, R44, UR5, PT ;  /* 0x000000052c007c0c */ /* 0x000fe2000bfa6270 */
[--C-:B-1----:R-:W-:Y:S01]  /*2a60*/  IMAD.WIDE R40, R25, 0x2, R84.reuse ;  /* 0x0000000219287825 */ /* 0x102fe200078e0254 */
[----:B------:R-:W-:Y:S02]  /*2a70*/  ISETP.GE.AND P0, PT, R45, UR5, PT ;  /* 0x000000052d007c0c */ /* 0x000fe4000bf06270 */
[----:B------:R-:W-:Y:S01]  /*2a80*/  ISETP.GE.AND P1, PT, R42, UR5, PT ;  /* 0x000000052a007c0c */ /* 0x000fe2000bf26270 */
[----:B------:R-:W-:Y:S01]  /*2a90*/  IMAD.WIDE R44, R24, 0x2, R84 ;  /* 0x00000002182c7825 */ /* 0x000fe200078e0254 */
[----:B------:R-:W-:Y:S02]  /*2aa0*/  PRMT R57, RZ, 0x7610, R57 ;  /* 0x00007610ff397816 */ /* 0x000fe40000000039 */
[----:B------:R-:W-:Y:S02]  /*2ab0*/  PRMT R143, RZ, 0x7610, R143 ;  /* 0x00007610ff8f7816 */ /* 0x000fe4000000008f */
[----:B------:R-:W-:-:S02]  /*2ac0*/  ISETP.GE.AND P2, PT, R43, UR5, PT ;  /* 0x000000052b007c0c */ /* 0x000fc4000bf46270 */
[C---:B------:R-:W-:Y:S01]  /*2ad0*/  LOP3.LUT R42, R56.reuse, 0x20, RZ, 0xfc, !PT ;  /* 0x00000020382a7812 */ /* 0x040fe200078efcff */
[----:B------:R0:W5:Y:S01]  /*2ae0*/  @!P3 LDG.E.U16 R57, desc[UR6][R40.64] ;  /* 0x000000062839b981 */ /* 0x000162000c1e1500 */
[----:B------:R-:W-:Y:S02]  /*2af0*/  LOP3.LUT R43, R56, 0x24, RZ, 0xfc, !PT ;  /* 0x00000024382b7812 */ /* 0x000fe400078efcff */
[----:B------:R-:W-:Y:S01]  /*2b00*/  ISETP.GE.AND P3, PT, R42, UR5, PT ;  /* 0x000000052a007c0c */ /* 0x000fe2000bf66270 */
[----:B------:R1:W2:Y:S01]  /*2b10*/  @!P4 LDG.E.U16 R143, desc[UR6][R44.64] ;  /* 0x000000062c8fc981 */ /* 0x0002a2000c1e1500 */
[----:B------:R-:W-:Y:S01]  /*2b20*/  ISETP.GE.AND P4, PT, R43, UR5, PT ;  /* 0x000000052b007c0c */ /* 0x000fe2000bf86270 */
[----:B------:R-:W-:Y:S01]  /*2b30*/  IMAD.WIDE R42, R21, 0x2, R84 ;  /* 0x00000002152a7825 */ /* 0x000fe200078e0254 */
[----:B------:R-:W-:Y:S02]  /*2b40*/  PRMT R123, RZ, 0x7610, R123 ;  /* 0x00007610ff7b7816 */ /* 0x000fe4000000007b */
[----:B------:R-:W-:Y:S01]  /*2b50*/  PRMT R63, RZ, 0x7610, R63 ;  /* 0x00007610ff3f7816 */ /* 0x000fe2000000003f */
[----:B------:R-:W-:Y:S01]  /*2b60*/  IMAD.WIDE R46, R23, 0x2, R84 ;  /* 0x00000002172e7825 */ /* 0x000fe200078e0254 */
[----:B0-----:R-:W-:-:S02]  /*2b70*/  LOP3.LUT R40, R56, 0x30, RZ, 0xfc, !PT ;  /* 0x0000003038287812 */ /* 0x001fc400078efcff */
[----:B------:R-:W-:Y:S01]  /*2b80*/  LOP3.LUT R58, R56, 0x28, RZ, 0xfc, !PT ;  /* 0x00000028383a7812 */ /* 0x000fe200078efcff */
[----:B------:R-:W4:Y:S01]  /*2b90*/  @!P1 LDG.E.U16 R123, desc[UR6][R42.64] ;  /* 0x000000062a7b9981 */ /* 0x000f22000c1e1500 */
[----:B------:R-:W-:Y:S01]  /*2ba0*/  PRMT R140, RZ, 0x7610, R140 ;  /* 0x00007610ff8c7816 */ /* 0x000fe2000000008c */
[----:B------:R-:W-:Y:S01]  /*2bb0*/  IMAD.WIDE R38, R22, 0x2, R84 ;  /* 0x0000000216267825 */ /* 0x000fe200078e0254 */
[----:B------:R-:W-:Y:S01]  /*2bc0*/  ISETP.GE.AND P1, PT, R40, UR5, PT ;  /* 0x0000000528007c0c */ /* 0x000fe2000bf26270 */
[----:B------:R0:W2:Y:S01]  /*2bd0*/  @!P5 LDG.E.U16 R63, desc[UR6][R46.64] ;  /* 0x000000062e3fd981 */ /* 0x0000a2000c1e1500 */
[----:B------:R-:W-:Y:S01]  /*2be0*/  PRMT R142, RZ, 0x7610, R142 ;  /* 0x00007610ff8e7816 */ /* 0x000fe2000000008e */
[----:B------:R-:W-:Y:S01]  /*2bf0*/  IMAD.WIDE R40, R20, 0x2, R84 ;  /* 0x0000000214287825 */ /* 0x000fe200078e0254 */
[----:B------:R-:W-:Y:S01]  /*2c00*/  PRMT R138, RZ, 0x7610, R138 ;  /* 0x00007610ff8a7816 */ /* 0x000fe2000000008a */
[----:B------:R0:W2:Y:S01]  /*2c10*/  @!P0 LDG.E.U16 R140, desc[UR6][R38.64] ;  /* 0x00000006268c8981 */ /* 0x0000a2000c1e1500 */
[----:B------:R-:W-:-:S02]  /*2c20*/  ISETP.GE.AND P5, PT, R58, UR5, PT ;  /* 0x000000053a007c0c */ /* 0x000fc4000bfa6270 */
[C---:B------:R-:W-:Y:S01]  /*2c30*/  LOP3.LUT R59, R56.reuse, 0x2c, RZ, 0xfc, !PT ;  /* 0x0000002c383b7812 */ /* 0x040fe200078efcff */
[----:B------:R0:W2:Y:S01]  /*2c40*/  @!P2 LDG.E.U16 R142, desc[UR6][R40.64] ;  /* 0x00000006288ea981 */ /* 0x0000a2000c1e1500 */
[C---:B-1----:R-:W-:Y:S01]  /*2c50*/  LOP3.LUT R44, R56.reuse, 0x34, RZ, 0xfc, !PT ;  /* 0x00000034382c7812 */ /* 0x042fe200078efcff */
[--C-:B0-----:R-:W-:Y:S01]  /*2c60*/  IMAD.WIDE R46, R19, 0x2, R84.reuse ;  /* 0x00000002132e7825 */ /* 0x101fe200078e0254 */
[----:B------:R-:W-:Y:S02]  /*2c70*/  LOP3.LUT R56, R56, 0x38, RZ, 0xfc, !PT ;  /* 0x0000003838387812 */ /* 0x000fe400078efcff */
[----:B------:R-:W-:Y:S02]  /*2c80*/  ISETP.GE.AND P0, PT, R59, UR5, PT ;  /* 0x000000053b007c0c */ /* 0x000fe4000bf06270 */
[----:B------:R-:W2:Y:S01]  /*2c90*/  @!P3 LDG.E.U16 R138, desc[UR6][R46.64] ;  /* 0x000000062e8ab981 */ /* 0x000ea2000c1e1500 */
[----:B------:R-:W-:Y:S02]  /*2ca0*/  ISETP.GE.AND P2, PT, R44, UR5, PT ;  /* 0x000000052c007c0c */ /* 0x000fe4000bf46270 */
[----:B------:R-:W-:Y:S01]  /*2cb0*/  ISETP.GE.AND P3, PT, R56, UR5, PT ;  /* 0x0000000538007c0c */ /* 0x000fe2000bf66270 */
[----:B------:R-:W-:Y:S01]  /*2cc0*/  IMAD.WIDE R38, R17, 0x2, R84 ;  /* 0x0000000211267825 */ /* 0x000fe200078e0254 */
[----:B------:R-:W-:-:S02]  /*2cd0*/  PRMT R58, RZ, 0x7610, R58 ;  /* 0x00007610ff3a7816 */ /* 0x000fc4000000003a */
[----:B------:R-:W-:Y:S01]  /*2ce0*/  PRMT R141, RZ, 0x7610, R141 ;  /* 0x00007610ff8d7816 */ /* 0x000fe2000000008d */
[----:B------:R-:W-:Y:S01]  /*2cf0*/  IMAD.WIDE R60, R18, 0x2, R84 ;  /* 0x00000002123c7825 */ /* 0x000fe200078e0254 */
[----:B------:R-:W-:Y:S02]  /*2d00*/  PRMT R125, RZ, 0x7610, R125 ;  /* 0x00007610ff7d7816 */ /* 0x000fe4000000007d */
[----:B------:R-:W-:Y:S01]  /*2d10*/  PRMT R59, RZ, 0x7610, R59 ;  /* 0x00007610ff3b7816 */ /* 0x000fe2000000003b */
[----:B------:R0:W2:Y:S01]  /*2d20*/  @!P5 LDG.E.U16 R58, desc[UR6][R38.64] ;  /* 0x00000006263ad981 */ /* 0x0000a2000c1e1500 */
[----:B------:R-:W-:Y:S01]  /*2d30*/  PRMT R139, RZ, 0x7610, R139 ;  /* 0x00007610ff8b7816 */ /* 0x000fe2000000008b */
[----:B------:R-:W-:Y:S01]  /*2d40*/  IMAD.WIDE R44, R16, 0x2, R84 ;  /* 0x00000002102c7825 */ /* 0x000fe200078e0254 */
[----:B------:R-:W-:Y:S01]  /*2d50*/  PRMT R56, RZ, 0x7610, R56 ;  /* 0x00007610ff387816 */ /* 0x000fe20000000038 */
[----:B------:R-:W2:Y:S02]  /*2d60*/  @!P4 LDG.E.U16 R141, desc[UR6][R60.64] ;  /* 0x000000063c8dc981 */ /* 0x000ea4000c1e1500 */
[----:B------:R-:W-:-:S02]  /*2d70*/  IMAD.WIDE R40, R15, 0x2, R84 ;  /* 0x000000020f287825 */ /* 0x000fc400078e0254 */
[----:B------:R1:W2:Y:S02]  /*2d80*/  @!P0 LDG.E.U16 R125, desc[UR6][R44.64] ;  /* 0x000000062c7d8981 */ /* 0x0002a4000c1e1500 */
[--C-:B------:R-:W-:Y:S02]  /*2d90*/  IMAD.WIDE R42, R14, 0x2, R84.reuse ;  /* 0x000000020e2a7825 */ /* 0x100fe400078e0254 */
[----:B------:R1:W2:Y:S02]  /*2da0*/  @!P1 LDG.E.U16 R59, desc[UR6][R40.64] ;  /* 0x00000006283b9981 */ /* 0x0002a4000c1e1500 */
[----:B0-----:R-:W-:Y:S02]  /*2db0*/  IMAD.WIDE R38, R13, 0x2, R84 ;  /* 0x000000020d267825 */ /* 0x001fe400078e0254 */
[----:B------:R0:W2:Y:S04]  /*2dc0*/  @!P2 LDG.E.U16 R139, desc[UR6][R42.64] ;  /* 0x000000062a8ba981 */ /* 0x0000a8000c1e1500 */
[----:B------:R0:W2:Y:S01]  /*2dd0*/  @!P3 LDG.E.U16 R56, desc[UR6][R38.64] ;  /* 0x000000062638b981 */ /* 0x0000a2000c1e1500 */
[----:B------:R-:W-:-:S04]  /*2de0*/  LOP3.LUT R119, R12, 0x3f, RZ, 0xc0, !PT ;  /* 0x0000003f0c777812 */ /* 0x000fc800078ec0ff */
[----:B------:R-:W-:Y:S01]  /*2df0*/  ISETP.GE.AND P0, PT, R119, UR5, PT ;  /* 0x0000000577007c0c */ /* 0x000fe2000bf06270 */
[C---:B-1----:R-:W-:Y:S01]  /*2e00*/  IMAD.WIDE R44, R30.reuse, 0x2, R70 ;  /* 0x000000021e2c7825 */ /* 0x042fe200078e0246 */
[----:B------:R-:W-:Y:S01]  /*2e10*/  PRMT R130, RZ, 0x7610, R130 ;  /* 0x00007610ff827816 */ /* 0x000fe20000000082 */
[----:B------:R-:W-:Y:S01]  /*2e20*/  BAR.SYNC.DEFER_BLOCKING 0x0 ;  /* 0x0000000000007b1d */ /* 0x000fe20000010000 */
[----:B------:R-:W-:Y:S01]  /*2e30*/  PRMT R134, RZ, 0x7610, R134 ;  /* 0x00007610ff867816 */ /* 0x000fe20000000086 */
[----:B------:R-:W-:Y:S01]  /*2e40*/  IMAD.WIDE R40, R30, 0x2, R88 ;  /* 0x000000021e287825 */ /* 0x000fe200078e0258 */
[----:B------:R-:W-:-:S03]  /*2e50*/  PRMT R135, RZ, 0x7610, R135 ;  /* 0x00007610ff877816 */ /* 0x000fc60000000087 */
[C---:B0-----:R-:W-:Y:S01]  /*2e60*/  IMAD.WIDE R42, R30.reuse, 0x2, R68 ;  /* 0x000000021e2a7825 */ /* 0x041fe200078e0244 */
[----:B------:R-:W-:Y:S02]  /*2e70*/  PRMT R122, RZ, 0x7610, R122 ;  /* 0x00007610ff7a7816 */ /* 0x000fe4000000007a */
[----:B------:R-:W-:Y:S01]  /*2e80*/  PRMT R126, RZ, 0x7610, R126 ;  /* 0x00007610ff7e7816 */ /* 0x000fe2000000007e */
[C---:B------:R-:W-:Y:S01]  /*2e90*/  IMAD.WIDE R38, R30.reuse, 0x2, R86 ;  /* 0x000000021e267825 */ /* 0x040fe200078e0256 */
[----:B------:R-:W-:Y:S02]  /*2ea0*/  PRMT R131, RZ, 0x7610, R131 ;  /* 0x00007610ff837816 */ /* 0x000fe40000000083 */
[----:B------:R-:W-:Y:S01]  /*2eb0*/  PRMT R127, RZ, 0x7610, R127 ;  /* 0x00007610ff7f7816 */ /* 0x000fe2000000007f */
[C---:B------:R-:W-:Y:S01]  /*2ec0*/  IMAD.WIDE R46, R30.reuse, 0x2, R72 ;  /* 0x000000021e2e7825 */ /* 0x040fe200078e0248 */
[----:B------:R-:W-:Y:S02]  /*2ed0*/  PRMT R124, RZ, 0x7610, R124 ;  /* 0x00007610ff7c7816 */ /* 0x000fe4000000007c */
[----:B------:R-:W-:Y:S01]  /*2ee0*/  PRMT R128, RZ, 0x7610, R128 ;  /* 0x00007610ff807816 */ /* 0x000fe20000000080 */
[----:B------:R0:W2:Y:S04]  /*2ef0*/  @!P0 LDG.E.U16 R130, desc[UR6][R44.64] ;  /* 0x000000062c828981 */ /* 0x0000a8000c1e1500 */
[----:B------:R1:W2:Y:S04]  /*2f00*/  @!P0 LDG.E.U16 R134, desc[UR6][R40.64] ;  /* 0x0000000628868981 */ /* 0x0002a8000c1e1500 */
[----:B------:R1:W2:Y:S01]  /*2f10*/  @!P0 LDG.E.U16 R135, desc[UR6][R42.64] ;  /* 0x000000062a878981 */ /* 0x0002a2000c1e1500 */
[----:B0-----:R-:W-:Y:S01]  /*2f20*/  IMAD.WIDE R44, R30, 0x2, R78 ;  /* 0x000000021e2c7825 */ /* 0x001fe200078e024e */
[----:B------:R-:W-:-:S02]  /*2f30*/  PRMT R132, RZ, 0x7610, R132 ;  /* 0x00007610ff847816 */ /* 0x000fc40000000084 */
[----:B------:R0:W2:Y:S01]  /*2f40*/  @!P0 LDG.E.U16 R131, desc[UR6][R38.64] ;  /* 0x0000000626838981 */ /* 0x0000a2000c1e1500 */
[----:B-1----:R-:W-:-:S03]  /*2f50*/  IMAD.WIDE R40, R30, 0x2, R82 ;  /* 0x000000021e287825 */ /* 0x002fc600078e0252 */
[----:B------:R1:W2:Y:S01]  /*2f60*/  @!P0 LDG.E.U16 R122, desc[UR6][R44.64] ;  /* 0x000000062c7a8981 */ /* 0x0002a2000c1e1500 */
[C---:B------:R-:W-:Y:S01]  /*2f70*/  IMAD.WIDE R42, R30.reuse, 0x2, R80 ;  /* 0x000000021e2a7825 */ /* 0x040fe200078e0250 */
[----:B------:R-:W-:Y:S02]  /*2f80*/  PRMT R136, RZ, 0x7610, R136 ;  /* 0x00007610ff887816 */ /* 0x000fe40000000088 */
[----:B------:R1:W2:Y:S01]  /*2f90*/  @!P0 LDG.E.U16 R126, desc[UR6][R40.64] ;  /* 0x00000006287e8981 */ /* 0x0002a2000c1e1500 */
[----:B------:R-:W-:Y:S01]  /*2fa0*/  PRMT R133, RZ, 0x7610, R133 ;  /* 0x00007610ff857816 */ /* 0x000fe20000000085 */
[C---:B0-----:R-:W-:Y:S02]  /*2fb0*/  IMAD.WIDE R38, R30.reuse, 0x2, R76 ;  /* 0x000000021e267825 */ /* 0x041fe400078e024c */
[----:B------:R0:W2:Y:S02]  /*2fc0*/  @!P0 LDG.E.U16 R127, desc[UR6][R42.64] ;  /* 0x000000062a7f8981 */ /* 0x0000a4000c1e1500 */
[C---:B-1----:R-:W-:Y:S01]  /*2fd0*/  IMAD.WIDE R44, R30.reuse, 0x2, R90 ;  /* 0x000000021e2c7825 */ /* 0x042fe200078e025a */
[----:B------:R-:W-:Y:S01]  /*2fe0*/  PRMT R129, RZ, 0x7610, R129 ;  /* 0x00007610ff817816 */ /* 0x000fe20000000081 */
[----:B------:R1:W2:Y:S02]  /*2ff0*/  @!P0 LDG.E.U16 R124, desc[UR6][R46.64] ;  /* 0x000000062e7c8981 */ /* 0x0002a4000c1e1500 */
[C---:B------:R-:W-:Y:S01]  /*3000*/  IMAD.WIDE R40, R30.reuse, 0x2, R74 ;  /* 0x000000021e287825 */ /* 0x040fe200078e024a */
[----:B------:R-:W-:Y:S01]  /*3010*/  PRMT R145, RZ, 0x7610, R145 ;  /* 0x00007610ff917816 */ /* 0x000fe20000000091 */
[----:B------:R1:W2:Y:S02]  /*3020*/  @!P0 LDG.E.U16 R128, desc[UR6][R44.64] ;  /* 0x000000062c808981 */ /* 0x0002a4000c1e1500 */
[C---:B0-----:R-:W-:Y:S01]  /*3030*/  IMAD.WIDE R42, R30.reuse, 0x2, R92 ;  /* 0x000000021e2a7825 */ /* 0x041fe200078e025c */
[----:B------:R-:W-:Y:S01]  /*3040*/  PRMT R149, RZ, 0x7610, R149 ;  /* 0x00007610ff957816 */ /* 0x000fe20000000095 */
[----:B------:R0:W2:Y:S02]  /*3050*/  @!P0 LDG.E.U16 R132, desc[UR6][R40.64] ;  /* 0x0000000628848981 */ /* 0x0000a4000c1e1500 */
[C---:B-1----:R-:W-:Y:S01]  /*3060*/  IMAD.WIDE R46, R30.reuse, 0x2, R94 ;  /* 0x000000021e2e7825 */ /* 0x042fe200078e025e */
[----:B------:R-:W-:Y:S01]  /*3070*/  PRMT R150, RZ, 0x7610, R150 ;  /* 0x00007610ff967816 */ /* 0x000fe20000000096 */
[----:B------:R1:W2:Y:S01]  /*3080*/  @!P0 LDG.E.U16 R136, desc[UR6][R38.64] ;  /* 0x0000000626888981 */ /* 0x0002a2000c1e1500 */
[----:B------:R-:W-:Y:S01]  /*3090*/  PRMT R148, RZ, 0x7610, R148 ;  /* 0x00007610ff947816 */ /* 0x000fe20000000094 */
[----:B------:R-:W-:-:S02]  /*30a0*/  IMAD.WIDE R44, R30, 0x2, R96 ;  /* 0x000000021e2c7825 */ /* 0x000fc400078e0260 */
[----:B------:R1:W2:Y:S02]  /*30b0*/  @!P0 LDG.E.U16 R133, desc[UR6][R42.64] ;  /* 0x000000062a858981 */ /* 0x0002a4000c1e1500 */
[C---:B0-----:R-:W-:Y:S01]  /*30c0*/  IMAD.WIDE R40, R30.reuse, 0x2, R100 ;  /* 0x000000021e287825 */ /* 0x041fe200078e0264 */
[----:B------:R-:W-:Y:S01]  /*30d0*/  PRMT R151, RZ, 0x7610, R151 ;  /* 0x00007610ff977816 */ /* 0x000fe20000000097 */
[----:B------:R0:W2:Y:S02]  /*30e0*/  @!P0 LDG.E.U16 R129, desc[UR6][R46.64] ;  /* 0x000000062e818981 */ /* 0x0000a4000c1e1500 */
[C---:B-1----:R-:W-:Y:S01]  /*30f0*/  IMAD.WIDE R38, R30.reuse, 0x2, R102 ;  /* 0x000000021e267825 */ /* 0x042fe200078e0266 */
[----:B------:R-:W-:Y:S01]  /*3100*/  PRMT R153, RZ, 0x7610, R153 ;  /* 0x00007610ff997816 */ /* 0x000fe20000000099 */
[----:B------:R1:W2:Y:S02]  /*3110*/  @!P0 LDG.E.U16 R145, desc[UR6][R44.64] ;  /* 0x000000062c918981 */ /* 0x0002a4000c1e1500 */
[C---:B------:R-:W-:Y:S01]  /*3120*/  IMAD.WIDE R42, R30.reuse, 0x2, R98 ;  /* 0x000000021e2a7825 */ /* 0x040fe200078e0262 */
[----:B------:R-:W-:Y:S01]  /*3130*/  PRMT R152, RZ, 0x7610, R152 ;  /* 0x00007610ff987816 */ /* 0x000fe20000000098 */
[----:B------:R1:W2:Y:S02]  /*3140*/  @!P0 LDG.E.U16 R149, desc[UR6][R40.64] ;  /* 0x0000000628958981 */ /* 0x0002a4000c1e1500 */
[--C-:B------:R-:W-:Y:S01]  /*3150*/  IMAD.MOV.U32 R60, RZ, RZ, R118.reuse ;  /* 0x000000ffff3c7224 */ /* 0x100fe200078e0076 */
[----:B------:R-:W-:Y:S01]  /*3160*/  PRMT R118, RZ, 0x7610, R118 ;  /* 0x00007610ff767816 */ /* 0x000fe20000000076 */
[----:B0-----:R-:W-:Y:S01]  /*3170*/  IMAD.WIDE R46, R30, 0x2, R104 ;  /* 0x000000021e2e7825 */ /* 0x001fe200078e0268 */
[----:B------:R0:W2:Y:S01]  /*3180*/  @!P0 LDG.E.U16 R150, desc[UR6][R38.64] ;  /* 0x0000000626968981 */ /* 0x0000a2000c1e1500 */
[----:B------:R-:W-:-:S02]  /*3190*/  PRMT R154, RZ, 0x7610, R154 ;  /* 0x00007610ff9a7816 */ /* 0x000fc4000000009a */
[C---:B-1----:R-:W-:Y:S01]  /*31a0*/  IMAD.WIDE R44, R30.reuse, 0x2, R110 ;  /* 0x000000021e2c7825 */ /* 0x042fe200078e026e */
[----:B------:R1:W2:Y:S03]  /*31b0*/  @!P0 LDG.E.U16 R148, desc[UR6][R42.64] ;  /* 0x000000062a948981 */ /* 0x0002a6000c1e1500 */
[----:B------:R-:W-:Y:S01]  /*31c0*/  IMAD.MOV.U32 R61, RZ, RZ, R107 ;  /* 0x000000ffff3d7224 */ /* 0x000fe200078e006b */
[----:B------:R1:W2:Y:S01]  /*31d0*/  @!P0 LDG.E.U16 R151, desc[UR6][R46.64] ;  /* 0x000000062e978981 */ /* 0x0002a2000c1e1500 */
[C---:B------:R-:W-:Y:S01]  /*31e0*/  IMAD.WIDE R40, R30.reuse, 0x2, R108 ;  /* 0x000000021e287825 */ /* 0x040fe200078e026c */
[----:B------:R-:W-:Y:S02]  /*31f0*/  PRMT R155, RZ, 0x7610, R155 ;  /* 0x00007610ff9b7816 */ /* 0x000fe4000000009b */
[----:B------:R1:W2:Y:S01]  /*3200*/  @!P0 LDG.E.U16 R118, desc[UR6][R44.64] ;  /* 0x000000062c768981 */ /* 0x0002a2000c1e1500 */
[----:B0-----:R-:W-:-:S03]  /*3210*/  IMAD.WIDE R38, R30, 0x2, R114 ;  /* 0x000000021e267825 */ /* 0x001fc600078e0272 */
[----:B------:R0:W2:Y:S01]  /*3220*/  @!P0 LDG.E.U16 R153, desc[UR6][R40.64] ;  /* 0x0000000628998981 */ /* 0x0000a2000c1e1500 */
[----:B-1----:R-:W-:-:S03]  /*3230*/  IMAD.WIDE R42, R30, 0x2, R112 ;  /* 0x000000021e2a7825 */ /* 0x002fc600078e0270 */
[----:B------:R1:W2:Y:S01]  /*3240*/  @!P0 LDG.E.U16 R154, desc[UR6][R38.64] ;  /* 0x00000006269a8981 */ /* 0x0002a2000c1e1500 */
[----:B------:R-:W-:Y:S02]  /*3250*/  IMAD.MOV.U32 R147, RZ, RZ, R35 ;  /* 0x000000ffff937224 */ /* 0x000fe400078e0023 */
[----:B------:R-:W-:Y:S01]  /*3260*/  IMAD.MOV.U32 R64, RZ, RZ, R120 ;  /* 0x000000ffff407224 */ /* 0x000fe200078e0078 */
[----:B------:R1:W2:Y:S01]  /*3270*/  @!P0 LDG.E.U16 R152, desc[UR6][R42.64] ;  /* 0x000000062a988981 */ /* 0x0002a2000c1e1500 */
[----:B------:R-:W-:Y:S02]  /*3280*/  IMAD.MOV.U32 R65, RZ, RZ, R121 ;  /* 0x000000ffff417224 */ /* 0x000fe400078e0079 */
[--C-:B------:R-:W-:Y:S01]  /*3290*/  IMAD.MOV.U32 R35, RZ, RZ, R33.reuse ;  /* 0x000000ffff237224 */ /* 0x100fe200078e0021 */
[----:B------:R-:W-:Y:S01]  /*32a0*/  PRMT R33, RZ, 0x7610, R33 ;  /* 0x00007610ff217816 */ /* 0x000fe20000000021 */
[----:B------:R-:W-:Y:S01]  /*32b0*/  IMAD.MOV.U32 R146, RZ, RZ, R36 ;  /* 0x000000ffff927224 */ /* 0x000fe200078e0024 */
[----:B------:R-:W-:Y:S01]  /*32c0*/  PRMT R121, RZ, 0x7610, R121 ;  /* 0x00007610ff797816 */ /* 0x000fe20000000079 */
[----:B------:R-:W-:Y:S01]  /*32d0*/  IMAD.WIDE R46, R30, 0x2, R60 ;  /* 0x000000021e2e7825 */ /* 0x000fe200078e023c */
[----:B------:R-:W-:-:S02]  /*32e0*/  PRMT R120, RZ, 0x7610, R120 ;  /* 0x00007610ff787816 */ /* 0x000fc40000000078 */
[----:B------:R-:W-:Y:S01]  /*32f0*/  PRMT R36, RZ, 0x7610, R36 ;  /* 0x00007610ff247816 */ /* 0x000fe20000000024 */
[C---:B------:R-:W-:Y:S01]  /*3300*/  IMAD.WIDE R44, R30.reuse, 0x2, R64 ;  /* 0x000000021e2c7825 */ /* 0x040fe200078e0240 */
[----:B------:R-:W2:Y:S03]  /*3310*/  @!P0 LDG.E.U16 R155, desc[UR6][R46.64] ;  /* 0x000000062e9b8981 */ /* 0x000ea6000c1e1500 */
[C---:B0-----:R-:W-:Y:S01]  /*3320*/  IMAD.WIDE R40, R30.reuse, 0x2, R34 ;  /* 0x000000021e287825 */ /* 0x041fe200078e0222 */
[----:B------:R0:W2:Y:S03]  /*3330*/  @!P0 LDG.E.U16 R33, desc[UR6][R44.64] ;  /* 0x000000062c218981 */ /* 0x0000a6000c1e1500 */
[C---:B-1----:R-:W-:Y:S01]  /*3340*/  IMAD.WIDE R38, R30.reuse, 0x2, R146 ;  /* 0x000000021e267825 */ /* 0x042fe200078e0292 */
[----:B------:R-:W-:Y:S01]  /*3350*/  PRMT R157, RZ, 0x7610, R157 ;  /* 0x00007610ff9d7816 */ /* 0x000fe2000000009d */
[----:B------:R1:W2:Y:S02]  /*3360*/  @!P0 LDG.E.U16 R121, desc[UR6][R40.64] ;  /* 0x0000000628798981 */ /* 0x0002a4000c1e1500 */
[----:B------:R-:W-:Y:S01]  /*3370*/  IMAD.WIDE R42, R30, 0x2, R2 ;  /* 0x000000021e2a7825 */ /* 0x000fe200078e0202 */
[----:B------:R-:W-:Y:S01]  /*3380*/  PRMT R156, RZ, 0x7610, R156 ;  /* 0x00007610ff9c7816 */ /* 0x000fe2000000009c */
[----:B------:R-:W2:Y:S02]  /*3390*/  @!P0 LDG.E.U16 R120, desc[UR6][R38.64] ;  /* 0x0000000626788981 */ /* 0x000ea4000c1e1500 */
[----:B------:R-:W-:-:S02]  /*33a0*/  IMAD.MOV.U32 R66, RZ, RZ, R116 ;  /* 0x000000ffff427224 */ /* 0x000fc400078e0074 */
[----:B------:R-:W-:Y:S02]  /*33b0*/  IMAD.MOV.U32 R67, RZ, RZ, R117 ;  /* 0x000000ffff437224 */ /* 0x000fe400078e0075 */
[----:B------:R-:W-:Y:S01]  /*33c0*/  IMAD.MOV.U32 R107, RZ, RZ, R37 ;  /* 0x000000ffff6b7224 */ /* 0x000fe200078e0025 */
[----:B------:R-:W-:Y:S01]  /*33d0*/  PRMT R117, RZ, 0x7610, R117 ;  /* 0x00007610ff757816 */ /* 0x000fe20000000075 */
[C---:B0-----:R-:W-:Y:S01]  /*33e0*/  IMAD.WIDE R44, R30.reuse, 0x2, R4 ;  /* 0x000000021e2c7825 */ /* 0x041fe200078e0204 */
[----:B------:R0:W2:Y:S01]  /*33f0*/  @!P0 LDG.E.U16 R36, desc[UR6][R42.64] ;  /* 0x000000062a248981 */ /* 0x0000a2000c1e1500 */
[----:B------:R-:W-:Y:S02]  /*3400*/  PRMT R159, RZ, 0x7610, R159 ;  /* 0x00007610ff9f7816 */ /* 0x000fe4000000009f */
[C---:B------:R-:W-:Y:S01]  /*3410*/  IMAD.WIDE R46, R30.reuse, 0x2, R66 ;  /* 0x000000021e2e7825 */ /* 0x040fe200078e0242 */
[----:B------:R-:W-:Y:S01]  /*3420*/  PRMT R158, RZ, 0x7610, R158 ;  /* 0x00007610ff9e7816 */ /* 0x000fe2000000009e */
[----:B------:R0:W2:Y:S02]  /*3430*/  @!P0 LDG.E.U16 R157, desc[UR6][R44.64] ;  /* 0x000000062c9d8981 */ /* 0x0000a4000c1e1500 */
[----:B-1----:R-:W-:-:S02]  /*3440*/  IMAD.WIDE R40, R30, 0x2, R6 ;  /* 0x000000021e287825 */ /* 0x002fc400078e0206 */
[----:B------:R-:W2:Y:S02]  /*3450*/  @!P0 LDG.E.U16 R156, desc[UR6][R46.64] ;  /* 0x000000062e9c8981 */ /* 0x000ea4000c1e1500 */
[C---:B0-----:R-:W-:Y:S02]  /*3460*/  IMAD.WIDE R42, R30.reuse, 0x2, R106 ;  /* 0x000000021e2a7825 */ /* 0x041fe400078e026a */
[----:B------:R0:W2:Y:S02]  /*3470*/  @!P0 LDG.E.U16 R117, desc[UR6][R40.64] ;  /* 0x0000000628758981 */ /* 0x0000a4000c1e1500 */
[----:B------:R-:W-:Y:S02]  /*3480*/  IMAD.WIDE R38, R30, 0x2, R8 ;  /* 0x000000021e267825 */ /* 0x000fe400078e0208 */
[----:B------:R-:W2:Y:S04]  /*3490*/  @!P0 LDG.E.U16 R159, desc[UR6][R42.64] ;  /* 0x000000062a9f8981 */ /* 0x000ea8000c1e1500 */
[----:B------:R1:W2:Y:S01]  /*34a0*/  @!P0 LDG.E.U16 R158, desc[UR6][R38.64] ;  /* 0x00000006269e8981 */ /* 0x0002a2000c1e1500 */
[----:B------:R-:W-:Y:S01]  /*34b0*/  SHF.R.S32.HI R37, RZ, 0x2, R12 ;  /* 0x00000002ff257819 */ /* 0x000fe2000001140c */
[----:B------:R-:W-:-:S03]  /*34c0*/  IMAD.SHL.U32 R116, R12, 0x20, RZ ;  /* 0x000000200c747824 */ /* 0x000fc600078e00ff */
[----:B------:R-:W-:Y:S02]  /*34d0*/  SGXT R44, R37, 0x1 ;  /* 0x00000001252c781a */ /* 0x000fe40000000200 */
[----:B------:R-:W-:Y:S02]  /*34e0*/  LOP3.LUT R37, R12, 0x7, RZ, 0xc0, !PT ;  /* 0x000000070c257812 */ /* 0x000fe400078ec0ff */
[----:B0-----:R-:W-:Y:S01]  /*34f0*/  LOP3.LUT R41, R44, 0x90, RZ, 0xc0, !PT ;  /* 0x000000902c297812 */ /* 0x001fe200078ec0ff */
[C---:B-1----:R-:W-:Y:S02]  /*3500*/  IMAD.SHL.U32 R38, R12.reuse, 0x10, RZ ;  /* 0x000000100c267824 */ /* 0x042fe400078e00ff */
[----:B------:R-:W-:Y:S01]  /*3510*/  IMAD R40, R37, 0x90, RZ ;  /* 0x0000009025287824 */ /* 0x000fe200078e02ff */
[----:B------:R-:W-:Y:S01]  /*3520*/  LOP3.LUT R44, R41, 0x60, R116, 0xf8, !PT ;  /* 0x00000060292c7812 */ /* 0x000fe200078ef874 */
[C---:B------:R-:W-:Y:S01]  /*3530*/  IMAD.SHL.U32 R37, R12.reuse, 0x2, RZ ;  /* 0x000000020c257824 */ /* 0x040fe200078e00ff */
[----:B------:R-:W-:-:S02]  /*3540*/  LOP3.LUT R39, R12, 0x3f, RZ, 0xc0, !PT ;  /* 0x0000003f0c277812 */ /* 0x000fc400078ec0ff */
[----:B------:R-:W-:Y:S02]  /*3550*/  LOP3.LUT R38, R38, 0x100, RZ, 0xc0, !PT ;  /* 0x0000010026267812 */ /* 0x000fe400078ec0ff */
[--C-:B------:R-:W-:Y:S02]  /*3560*/  LOP3.LUT R41, R40, 0x30, R37.reuse, 0x78, !PT ;  /* 0x0000003028297812 */ /* 0x100fe400078e7825 */
[----:B------:R-:W-:Y:S01]  /*3570*/  LOP3.LUT R43, R44, 0x10, R37, 0x78, !PT ;  /* 0x000000102c2b7812 */ /* 0x000fe200078e7825 */
[----:B------:R-:W-:Y:S02]  /*3580*/  IMAD.SHL.U32 R37, R119, 0x2, RZ ;  /* 0x0000000277257824 */ /* 0x000fe400078e00ff */
[----:B------:R-:W-:Y:S01]  /*3590*/  IMAD.SHL.U32 R39, R39, 0x2, RZ ;  /* 0x0000000227277824 */ /* 0x000fe200078e00ff */
[----:B------:R-:W-:Y:S02]  /*35a0*/  IADD3 R119, R43, UR4, R38 ;  /* 0x000000042b777c10 */ /* 0x000fe4000fffe026 */
[----:B------:R-:W-:-:S02]  /*35b0*/  LOP3.LUT R38, R37, 0x10, RZ, 0x3c, !PT ;  /* 0x0000001025267812 */ /* 0x000fc400078e3cff */
[----:B------:R-:W-:Y:S02]  /*35c0*/  LOP3.LUT R42, R39, 0x10, RZ, 0x3c, !PT ;  /* 0x00000010272a7812 */ /* 0x000fe400078e3cff */
[----:B------:R-:W-:Y:S02]  /*35d0*/  LOP3.LUT R116, R41, 0x400, R116, 0xf8, !PT ;  /* 0x0000040029747812 */ /* 0x000fe400078ef874 */
[C---:B------:R-:W-:Y:S02]  /*35e0*/  LOP3.LUT R40, R39.reuse, 0x20, RZ, 0x3c, !PT ;  /* 0x0000002027287812 */ /* 0x040fe400078e3cff */
[C---:B------:R-:W-:Y:S01]  /*35f0*/  LOP3.LUT R41, R39.reuse, 0x30, RZ, 0x3c, !PT ;  /* 0x0000003027297812 */ /* 0x040fe200078e3cff */
[----:B---3--:R-:W-:Y:S01]  /*3600*/  STS.U16 [R37+UR4+0x1000], R62 ;  /* 0x0010003e25007988 */ /* 0x008fe20008000404 */
[----:B------:R-:W-:-:S03]  /*3610*/  LOP3.LUT R44, R39, 0x60, RZ, 0x3c, !PT ;  /* 0x00000060272c7812 */ /* 0x000fc600078e3cff */
[----:B-----5:R-:W-:Y:S04]  /*3620*/  STS.U16 [R37+UR4+0x1100], R57 ;  /* 0x0011003925007988 */ /* 0x020fe80008000404 */
[----:B----4-:R-:W-:Y:S04]  /*3630*/  STS.U16 [R37+UR4+0x1300], R123 ;  /* 0x0013007b25007988 */ /* 0x010fe80008000404 */
[----:B--2---:R0:W-:Y:S04]  /*3640*/  STS.U16 [R37+UR4+0x1200], R63 ;  /* 0x0012003f25007988 */ /* 0x0041e80008000404 */
[----:B------:R-:W-:Y:S01]  /*3650*/  STS.U16 [R37+UR4+0x1400], R138 ;  /* 0x0014008a25007988 */ /* 0x000fe20008000404 */
[----:B0-----:R-:W-:-:S03]  /*3660*/  LOP3.LUT R63, R39, 0x70, RZ, 0x3c, !PT ;  /* 0x00000070273f7812 */ /* 0x001fc600078e3cff */
[----:B------:R-:W-:Y:S04]  /*3670*/  STS.U16 [R37+UR4+0x1500], R58 ;  /* 0x0015003a25007988 */ /* 0x000fe80008000404 */
        /* <DEDUP_REMOVED lines=9> */
[----:B------:R0:W-:Y:S04]  /*3710*/  STS.U16 [R38+UR4+0x1780], R137 ;  /* 0x0017808926007988 */ /* 0x0001e80008000404 */
[----:B------:R-:W-:Y:S01]  /*3720*/  STS.U16 [R37+UR4], R134 ;  /* 0x0000008625007988 */ /* 0x000fe20008000404 */
[----:B0-----:R-:W-:-:S03]  /*3730*/  LOP3.LUT R38, R39, 0x50, RZ, 0x3c, !PT ;  /* 0x0000005027267812 */ /* 0x001fc600078e3cff */
[----:B------:R-:W-:Y:S04]  /*3740*/  STS.U16 [R37+UR4+0x400], R136 ;  /* 0x0004008825007988 */ /* 0x000fe80008000404 */
[----:B------:R-:W-:Y:S04]  /*3750*/  STS.U16 [R37+UR4+0x800], R145 ;  /* 0x0008009125007988 */ /* 0x000fe80008000404 */
[----:B------:R0:W-:Y:S04]  /*3760*/  STS.U16 [R37+UR4+0xc00], R155 ;  /* 0x000c009b25007988 */ /* 0x0001e80008000404 */
[----:B------:R-:W-:Y:S04]  /*3770*/  STS.U16 [R42+UR4+0x80], R135 ;  /* 0x000080872a007988 */ /* 0x000fe80008000404 */
        /* <DEDUP_REMOVED lines=27> */
[----:B------:R0:W-:Y:S01]  /*3930*/  STS.U16 [R63+UR4+0xf80], R158 ;  /* 0x000f809e3f007988 */ /* 0x0001e20008000404 */
[----:B------:R-:W-:Y:S06]  /*3940*/  BAR.SYNC.DEFER_BLOCKING 0x0 ;  /* 0x0000000000007b1d */ /* 0x000fec0000010000 */
[----:B------:R-:W-:Y:S04]  /*3950*/  LDSM.16.MT88.4 R56, [R119+0x1000] ;  /* 0x001000007738783b */ /* 0x000fe80000004200 */
[----:B------:R-:W1:Y:S04]  /*3960*/  LDSM.16.M88.4 R36, [R116+UR4] ;  /* 0x000000047424783b */ /* 0x000e680008000200 */
[----:B------:R2:W3:Y:S04]  /*3970*/  LDSM.16.M88.4 R40, [R116+UR4+0x800] ;  /* 0x000800047428783b */ /* 0x0004e80008000200 */
[----:B------:R-:W4:Y:S01]  /*3980*/  LDSM.16.MT88.4 R44, [R119+0x1200] ;  /* 0x00120000772c783b */ /* 0x000f220000004200 */
[----:B0-----:R-:W-:Y:S01]  /*3990*/  IMAD.WIDE R62, R31, 0x2, R34 ;  /* 0x000000021f3e7825 */ /* 0x001fe200078e0222 */
[----:B------:R-:W-:-:S03]  /*39a0*/  LOP3.LUT R122, R116, 0x40, RZ, 0x3c, !PT ;  /* 0x00000040747a7812 */ /* 0x000fc600078e3cff */
[----:B--2---:R-:W-:-:S04]  /*39b0*/  IMAD.WIDE R116, R31, 0x2, R60 ;  /* 0x000000021f747825 */ /* 0x004fc800078e023c */
[----:B------:R-:W-:Y:S02]  /*39c0*/  IMAD.MOV.U32 R34, RZ, RZ, R62 ;  /* 0x000000ffff227224 */ /* 0x000fe400078e003e */
[----:B------:R-:W-:Y:S02]  /*39d0*/  IMAD.MOV.U32 R33, RZ, RZ, R63 ;  /* 0x000000ffff217224 */ /* 0x000fe400078e003f */
[----:B------:R-:W-:Y:S01]  /*39e0*/  IMAD.MOV.U32 R118, RZ, RZ, R116 ;  /* 0x000000ffff767224 */ /* 0x000fe200078e0074 */
[----:B------:R-:W-:Y:S01]  /*39f0*/  LDSM.16.M88.4 R60, [R122+UR4] ;  /* 0x000000047a3c783b */ /* 0x000fe20008000200 */
[C---:B------:R-:W-:Y:S01]  /*3a00*/  IMAD.WIDE R120, R31.reuse, 0x2, R64 ;  /* 0x000000021f787825 */ /* 0x040fe200078e0240 */
[C---:B-1----:R-:W-:Y:S06]  /*3a10*/  HMMA.16816.F32.BF16 R48, R56.reuse, R36, R48 ;  /* 0x000000243830723c */ /* 0x042fec0000041830 */
[----:B---3--:R-:W-:Y:S01]  /*3a20*/  HMMA.16816.F32.BF16 R52, R56, R40, R52 ;  /* 0x000000283834723c */ /* 0x008fe20000041834 */
[----:B------:R-:W0:Y:S06]  /*3a30*/  LDSM.16.MT88.4 R56, [R119+0x1400] ;  /* 0x001400007738783b */ /* 0x000e2c0000004200 */
[----:B------:R-:W-:-:S04]  /*3a40*/  IMAD.WIDE R40, R31, 0x2, R106 ;  /* 0x000000021f287825 */ /* 0x000fc800078e026a */
[----:B------:R-:W-:Y:S02]  /*3a50*/  IMAD.MOV.U32 R107, RZ, RZ, R117 ;  /* 0x000000ffff6b7224 */ /* 0x000fe400078e0075 */
[----:B------:R-:W-:Y:S02]  /*3a60*/  IMAD.WIDE R116, R31, 0x2, R66 ;  /* 0x000000021f747825 */ /* 0x000fe400078e0242 */
[----:B------:R-:W1:Y:S02]  /*3a70*/  LDSM.16.M88.4 R64, [R122+UR4+0x800] ;  /* 0x000800047a40783b */ /* 0x000e640008000200 */
[----:B------:R-:W-:Y:S01]  /*3a80*/  IMAD.MOV.U32 R106, RZ, RZ, R40 ;  /* 0x000000ffff6a7224 */ /* 0x000fe200078e0028 */
[----:B----4-:R-:W-:Y:S01]  /*3a90*/  HMMA.16816.F32.BF16 R48, R44, R38, R48 ;  /* 0x000000262c30723c */ /* 0x010fe20000041830 */
[----:B------:R-:W-:-:S05]  /*3aa0*/  IMAD.MOV.U32 R37, RZ, RZ, R41 ;  /* 0x000000ffff257224 */ /* 0x000fca00078e0029 */
[----:B------:R-:W-:Y:S01]  /*3ab0*/  HMMA.16816.F32.BF16 R40, R44, R42, R52 ;  /* 0x0000002a2c28723c */ /* 0x000fe20000041834 */
[----:B------:R-:W2:Y:S01]  /*3ac0*/  LDSM.16.MT88.4 R52, [R119+0x1600] ;  /* 0x001600007734783b */ /* 0x000ea20000004200 */
[----:B------:R-:W-:-:S15]  /*3ad0*/  VIADD R32, R32, 0xffffffff ;  /* 0xffffffff20207836 */ /* 0x000fde0000000000 */
[----:B------:R-:W-:-:S01]  /*3ae0*/  NOP ;  /* 0x0000000000007918 */ /* 0x000fc20000000000 */
[----:B0-----:R-:W-:Y:S01]  /*3af0*/  HMMA.16816.F32.BF16 R48, R56, R60, R48 ;  /* 0x0000003c3830723c */ /* 0x001fe20000041830 */
[----:B------:R-:W-:-:S05]  /*3b00*/  ISETP.NE.U32.AND P0, PT, R32, RZ, PT ;  /* 0x000000ff2000720c */ /* 0x000fca0003f05070 */
[----:B-1----:R-:W-:Y:S01]  /*3b10*/  HMMA.16816.F32.BF16 R40, R56, R64, R40 ;  /* 0x000000403828723c */ /* 0x002fe20000041828 */
[----:B------:R-:W-:Y:S01]  /*3b20*/  IMAD.WIDE R146, R31, 0x2, R146 ;  /* 0x000000021f927825 */ /* 0x000fe200078e0292 */
[----:B------:R-:W-:-:S03]  /*3b30*/  UIADD3 UR5, UR5, -0x40, URZ ;  /* 0xffffffc005057890 */ /* 0x000fc6000fffe03f */
[----:B------:R-:W-:-:S13]  /*3b40*/  IMAD.WIDE R8, R31, 0x2, R8 ;  /* 0x000000021f087825 */ /* 0x000fda00078e0208 */
[----:B--2---:R-:W-:Y:S01]  /*3b50*/  HMMA.16816.F32.BF16 R48, R52, R62, R48 ;  /* 0x0000003e3430723c */ /* 0x004fe20000041830 */
[----:B------:R-:W-:-:S04]  /*3b60*/  IMAD.WIDE R6, R31, 0x2, R6 ;  /* 0x000000021f067825 */ /* 0x000fc800078e0206 */
[----:B------:R-:W-:-:S04]  /*3b70*/  IMAD.WIDE R4, R31, 0x2, R4 ;  /* 0x000000021f047825 */ /* 0x000fc800078e0204 */
[C---:B------:R-:W-:Y:S01]  /*3b80*/  IMAD.WIDE R2, R31.reuse, 0x2, R2 ;  /* 0x000000021f027825 */ /* 0x040fe200078e0202 */
[----:B------:R-:W-:Y:S03]  /*3b90*/  HMMA.16816.F32.BF16 R52, R52, R66, R40 ;  /* 0x000000423434723c */ /* 0x000fe60000041828 */
[----:B------:R-:W-:Y:S02]  /*3ba0*/  IMAD.MOV.U32 R36, RZ, RZ, R146 ;  /* 0x000000ffff247224 */ /* 0x000fe400078e0092 */
[----:B------:R-:W-:Y:S02]  /*3bb0*/  IMAD.MOV.U32 R35, RZ, RZ, R147 ;  /* 0x000000ffff237224 */ /* 0x000fe400078e0093 */
[----:B------:R-:W-:-:S04]  /*3bc0*/  IMAD.WIDE R114, R31, 0x2, R114 ;  /* 0x000000021f727825 */ /* 0x000fc800078e0272 */
        /* <DEDUP_REMOVED lines=21> */
[----:B------:R-:W-:Y:S01]  /*3d20*/  IMAD.WIDE R84, R29, 0x2, R84 ;  /* 0x000000021d547825 */ /* 0x000fe200078e0254 */
[----:B------:R-:W-:Y:S06]  /*3d30*/  @P0 BRA `(.L_x_1) ;  /* 0xffffffe800e40947 */ /* 0x000fec000383ffff */
[----:B------:R-:W-:Y:S02]  /*3d40*/  F2FP.BF16.F32.PACK_AB R51, R55, R51 ;  /* 0x000000333733723e */ /* 0x000fe400000010ff */
[----:B------:R-:W-:Y:S02]  /*3d50*/  F2FP.BF16.F32.PACK_AB R50, R54, R50 ;  /* 0x000000323632723e */ /* 0x000fe400000010ff */
[----:B------:R-:W-:Y:S02]  /*3d60*/  F2FP.BF16.F32.PACK_AB R49, R53, R49 ;  /* 0x000000313531723e */ /* 0x000fe400000010ff */
[----:B------:R-:W-:-:S07]  /*3d70*/  F2FP.BF16.F32.PACK_AB R48, R52, R48 ;  /* 0x000000303430723e */ /* 0x000fce00000010ff */
.L_x_0:
[----:B------:R-:W-:Y:S01]  /*3d80*/  BAR.SYNC.DEFER_BLOCKING 0x0 ;  /* 0x0000000000007b1d */ /* 0x000fe20000010000 */
[C---:B------:R-:W-:Y:S01]  /*3d90*/  IMAD.SHL.U32 R2, R12.reuse, 0x40, RZ ;  /* 0x000000400c027824 */ /* 0x040fe200078e00ff */
[----:B------:R-:W-:Y:S01]  /*3da0*/  SHF.R.S32.HI R5, RZ, 0x3, R12 ;  /* 0x00000003ff057819 */ /* 0x000fe2000001140c */
[C---:B------:R-:W-:Y:S01]  /*3db0*/  IMAD.SHL.U32 R4, R12.reuse, 0x8, RZ ;  /* 0x000000080c047824 */ /* 0x040fe200078e00ff */
[----:B------:R-:W-:Y:S02]  /*3dc0*/  LOP3.LUT R3, R12, 0x20, RZ, 0xc0, !PT ;  /* 0x000000200c037812 */ /* 0x000fe400078ec0ff */
[----:B------:R-:W-:Y:S01]  /*3dd0*/  SGXT R5, R5, 0x1 ;  /* 0x000000010505781a */ /* 0x000fe20000000200 */
[----:B------:R-:W-:Y:S01]  /*3de0*/  ULDC UR5, c[0x0][0x244] ;  /* 0x0000910000057ab9 */ /* 0x000fe20000000800 */
[----:B------:R-:W-:Y:S01]  /*3df0*/  LOP3.LUT R2, R2, 0x40, RZ, 0xc0, !PT ;  /* 0x0000004002027812 */ /* 0x000fe200078ec0ff */
[----:B------:R-:W-:Y:S01]  /*3e00*/  ULDC.64 UR8, c[0x0][0x220] ;  /* 0x0000880000087ab9 */ /* 0x000fe20000000a00 */
[----:B------:R-:W-:Y:S01]  /*3e10*/  LOP3.LUT R7, R5, 0x140, RZ, 0xc0, !PT ;  /* 0x0000014005077812 */ /* 0x000fe200078ec0ff */
[----:B------:R-:W-:Y:S01]  /*3e20*/  ULDC.64 UR10, c[0x0][0x228] ;  /* 0x00008a00000a7ab9 */ /* 0x000fe20000000a00 */
[----:B------:R-:W-:Y:S01]  /*3e30*/  LOP3.LUT R10, R10, 0x3c, RZ, 0xc0, !PT ;  /* 0x0000003c0a0a7812 */ /* 0x000fe200078ec0ff */
[----:B------:R-:W-:Y:S01]  /*3e40*/  IMAD R5, R3, 0x4, R2 ;  /* 0x0000000403057824 */ /* 0x000fe200078e0202 */
[----:B------:R-:W-:Y:S01]  /*3e50*/  LOP3.LUT R4, R7, 0x38, R4, 0xf8, !PT ;  /* 0x0000003807047812 */ /* 0x000fe200078ef804 */
[----:B------:R-:W-:Y:S01]  /*3e60*/  IMAD.SHL.U32 R3, R3, 0x2, RZ ;  /* 0x0000000203037824 */ /* 0x000fe200078e00ff */
[--C-:B------:R-:W-:Y:S01]  /*3e70*/  SHF.R.S32.HI R2, RZ, 0x4, R12.reuse ;  /* 0x00000004ff027819 */ /* 0x100fe2000001140c */
[----:B------:R-:W-:Y:S01]  /*3e80*/  IMAD.IADD R5, R10, 0x1, R5 ;  /* 0x000000010a057824 */ /* 0x000fe200078e0205 */
[----:B------:R-:W-:-:S02]  /*3e90*/  SHF.R.U32.HI R15, RZ, 0x4, R12 ;  /* 0x00000004ff0f7819 */ /* 0x000fc4000001160c */
[----:B------:R-:W-:Y:S02]  /*3ea0*/  LOP3.LUT R7, R4, R3, RZ, 0x3c, !PT ;  /* 0x0000000304077212 */ /* 0x000fe400078e3cff */
[C---:B------:R-:W-:Y:S02]  /*3eb0*/  LOP3.LUT R4, R5.reuse, 0x4, RZ, 0x3c, !PT ;  /* 0x0000000405047812 */ /* 0x040fe400078e3cff */
[C---:B------:R-:W-:Y:S01]  /*3ec0*/  LOP3.LUT R3, R5.reuse, 0x40, RZ, 0x3c, !PT ;  /* 0x0000004005037812 */ /* 0x040fe200078e3cff */
[----:B------:R-:W-:Y:S01]  /*3ed0*/  STS [R5+UR4], R48 ;  /* 0x0000003005007988 */ /* 0x000fe20008000804 */
[----:B------:R-:W-:Y:S02]  /*3ee0*/  LOP3.LUT R6, R5, 0x44, RZ, 0x3c, !PT ;  /* 0x0000004405067812 */ /* 0x000fe400078e3cff */
[----:B------:R-:W-:Y:S01]  /*3ef0*/  SGXT R2, R2, 0x1 ;  /* 0x000000010202781a */ /* 0x000fe20000000200 */
[----:B------:R-:W-:Y:S01]  /*3f00*/  STS [R4+UR4+0x200], R49 ;  /* 0x0002003104007988 */ /* 0x000fe20008000804 */
[----:B------:R-:W-:-:S02]  /*3f10*/  SGXT.U32 R15, R15, 0x2 ;  /* 0x000000020f0f781a */ /* 0x000fc40000000000 */
[----:B------:R-:W-:Y:S01]  /*3f20*/  LOP3.LUT R8, R7, 0x204, R2, 0xf8, !PT ;  /* 0x0000020407087812 */ /* 0x000fe200078ef802 */
[----:B------:R0:W-:Y:S01]  /*3f30*/  STS [R3+UR4+0x100], R50 ;  /* 0x0001003203007988 */ /* 0x0001e20008000804 */
[C---:B------:R-:W-:Y:S01]  /*3f40*/  IMAD R2, R11.reuse, UR5, RZ ;  /* 0x000000050b027c24 */ /* 0x040fe2000f8e02ff */
[----:B------:R-:W-:Y:S01]  /*3f50*/  ISETP.GE.AND P0, PT, R11, UR10, PT ;  /* 0x0000000a0b007c0c */ /* 0x000fe2000bf06270 */
[----:B------:R-:W-:Y:S01]  /*3f60*/  ULDC UR5, c[0x0][0x248] ;  /* 0x0000920000057ab9 */ /* 0x000fe20000000800 */
[----:B------:R1:W-:Y:S01]  /*3f70*/  STS [R6+UR4+0x300], R51 ;  /* 0x0003003306007988 */ /* 0x0003e20008000804 */
[----:B------:R-:W-:Y:S01]  /*3f80*/  LOP3.LUT R10, R8, 0x4, RZ, 0x3c, !PT ;  /* 0x00000004080a7812 */ /* 0x000fe200078e3cff */
[----:B------:R-:W-:Y:S01]  /*3f90*/  BAR.SYNC.DEFER_BLOCKING 0x0 ;  /* 0x0000000000007b1d */ /* 0x000fe20000010000 */
[----:B------:R-:W-:Y:S02]  /*3fa0*/  LEA R16, P1, R2, UR8, 0x1 ;  /* 0x0000000802107c11 */ /* 0x000fe4000f8208ff */
[----:B0-----:R-:W-:-:S02]  /*3fb0*/  LOP3.LUT R3, R0, R15, RZ, 0xfc, !PT ;  /* 0x0000000f00037212 */ /* 0x001fc400078efcff */
[----:B------:R-:W-:Y:S02]  /*3fc0*/  LEA.HI.X.SX32 R18, R2, UR9, 0x1, P1 ;  /* 0x0000000902127c11 */ /* 0x000fe400088f0eff */
[--C-:B------:R-:W-:Y:S02]  /*3fd0*/  LOP3.LUT R2, R0, 0x4, R15.reuse, 0xfe, !PT ;  /* 0x0000000400027812 */ /* 0x100fe400078efe0f */
[C---:B------:R-:W-:Y:S01]  /*3fe0*/  ISETP.LT.AND P1, PT, R3.reuse, UR11, !P0 ;  /* 0x0000000b03007c0c */ /* 0x040fe2000c721270 */
[----:B------:R-:W-:Y:S01]  /*3ff0*/  IMAD R3, R3, UR5, RZ ;  /* 0x0000000503037c24 */ /* 0x000fe2000f8e02ff */
[C---:B------:R-:W-:Y:S01]  /*4000*/  ISETP.LT.AND P4, PT, R2.reuse, UR11, !P0 ;  /* 0x0000000b02007c0c */ /* 0x040fe2000c781270 */
[----:B------:R-:W-:Y:S01]  /*4010*/  IMAD R5, R2, UR5, RZ ;  /* 0x0000000502057c24 */ /* 0x000fe2000f8e02ff */
[----:B------:R-:W-:Y:S02]  /*4020*/  LOP3.LUT R7, R0, 0xc, R15, 0xfe, !PT ;  /* 0x0000000c00077812 */ /* 0x000fe400078efe0f */
[----:B------:R-:W-:-:S02]  /*4030*/  LEA R2, P2, R3, R16, 0x1 ;  /* 0x0000001003027211 */ /* 0x000fc400078408ff */
[----:B------:R-:W-:Y:S02]  /*4040*/  LEA R4, P3, R5, R16, 0x1 ;  /* 0x0000001005047211 */ /* 0x000fe400078608ff */
[-C--:B------:R-:W-:Y:S02]  /*4050*/  LEA.HI.X.SX32 R3, R3, R18.reuse, 0x1, P2 ;  /* 0x0000001203037211 */ /* 0x080fe400010f0eff */
[C-C-:B-1----:R-:W-:Y:S02]  /*4060*/  LOP3.LUT R6, R0.reuse, 0x10, R15.reuse, 0xfe, !PT ;  /* 0x0000001000067812 */ /* 0x142fe400078efe0f */
[C-C-:B------:R-:W-:Y:S01]  /*4070*/  LOP3.LUT R13, R0.reuse, 0x18, R15.reuse, 0xfe, !PT ;  /* 0x00000018000d7812 */ /* 0x140fe200078efe0f */
[----:B------:R-:W0:Y:S01]  /*4080*/  LDS R17, [R8+UR4] ;  /* 0x0000000408117984 */ /* 0x000e220008000800 */
[--C-:B------:R-:W-:Y:S01]  /*4090*/  LOP3.LUT R20, R0, 0x1c, R15.reuse, 0xfe, !PT ;  /* 0x0000001c00147812 */ /* 0x100fe200078efe0f */
[----:B------:R-:W-:Y:S01]  /*40a0*/  IMAD R11, R6, UR5, RZ ;  /* 0x00000005060b7c24 */ /* 0x000fe2000f8e02ff */
[C-C-:B------:R-:W-:Y:S01]  /*40b0*/  LOP3.LUT R9, R0.reuse, 0x14, R15.reuse, 0xfe, !PT ;  /* 0x0000001400097812 */ /* 0x140fe200078efe0f */
[----:B------:R-:W1:Y:S01]  /*40c0*/  LDS R21, [R10+UR4] ;  /* 0x000000040a157984 */ /* 0x000e620008000800 */
[----:B------:R-:W-:Y:S01]  /*40d0*/  LEA.HI.X.SX32 R5, R5, R18, 0x1, P3 ;  /* 0x0000001205057211 */ /* 0x000fe200018f0eff */
[----:B------:R-:W-:Y:S01]  /*40e0*/  IMAD R14, R13, UR5, RZ ;  /* 0x000000050d0e7c24 */ /* 0x000fe2000f8e02ff */
[----:B------:R-:W-:Y:S01]  /*40f0*/  LOP3.LUT R0, R0, 0x8, R15, 0xfe, !PT ;  /* 0x0000000800007812 */ /* 0x000fe200078efe0f */
[----:B------:R-:W2:Y:S01]  /*4100*/  LDS R19, [R8+UR4+0x80] ;  /* 0x0000800408137984 */ /* 0x000ea20008000800 */
[----:B------:R-:W-:Y:S01]  /*4110*/  ISETP.LT.AND P3, PT, R6, UR11, !P0 ;  /* 0x0000000b06007c0c */ /* 0x000fe2000c761270 */
[----:B------:R-:W-:Y:S01]  /*4120*/  IMAD R12, R9, UR5, RZ ;  /* 0x00000005090c7c24 */ /* 0x000fe2000f8e02ff */
[C---:B------:R-:W-:Y:S01]  /*4130*/  ISETP.LT.AND P5, PT, R0.reuse, UR11, !P0 ;  /* 0x0000000b00007c0c */ /* 0x040fe2000c7a1270 */
[----:B------:R3:W4:Y:S01]  /*4140*/  LDS R23, [R10+UR4+0x80] ;  /* 0x000080040a177984 */ /* 0x0007220008000800 */
[----:B------:R-:W-:-:S02]  /*4150*/  IMAD R0, R0, UR5, RZ ;  /* 0x0000000500007c24 */ /* 0x000fc4000f8e02ff */
[----:B------:R-:W-:-:S03]  /*4160*/  IMAD R15, R20, UR5, RZ ;  /* 0x00000005140f7c24 */ /* 0x000fc6000f8e02ff */
[C---:B------:R-:W-:Y:S01]  /*4170*/  LEA R6, P6, R0.reuse, R16, 0x1 ;  /* 0x0000001000067211 */ /* 0x040fe200078c08ff */
[C---:B---3--:R-:W-:Y:S01]  /*4180*/  IMAD R10, R7.reuse, UR5, RZ ;  /* 0x00000005070a7c24 */ /* 0x048fe2000f8e02ff */
[----:B0-----:R0:W-:Y:S04]  /*4190*/  @P1 STG.E.U16 desc[UR6][R2.64], R17 ;  /* 0x0000001102001986 */ /* 0x0011e8000c101506 */
[----:B-1----:R1:W-:Y:S01]  /*41a0*/  @P4 STG.E.U16 desc[UR6][R4.64], R21 ;  /* 0x0000001504004986 */ /* 0x0023e2000c101506 */
[----:B------:R-:W-:Y:S02]  /*41b0*/  ISETP.LT.AND P4, PT, R7, UR11, !P0 ;  /* 0x0000000b07007c0c */ /* 0x000fe4000c781270 */
[----:B------:R-:W-:Y:S02]  /*41c0*/  LEA.HI.X.SX32 R7, R0, R18, 0x1, P6 ;  /* 0x0000001200077211 */ /* 0x000fe400030f0eff */
[----:B------:R-:W-:-:S02]  /*41d0*/  LEA R8, P6, R12, R16, 0x1 ;  /* 0x000000100c087211 */ /* 0x000fc400078c08ff */
[----:B--2---:R-:W-:Y:S01]  /*41e0*/  PRMT R0, R19, 0x7632, R0 ;  /* 0x0000763213007816 */ /* 0x004fe20000000000 */
[----:B------:R2:W-:Y:S01]  /*41f0*/  @P5 STG.E.U16 desc[UR6][R6.64], R19 ;  /* 0x0000001306005986 */ /* 0x0005e2000c101506 */
[CC--:B0-----:R-:W-:Y:S02]  /*4200*/  LEA R2, P1, R10.reuse, R16.reuse, 0x1 ;  /* 0x000000100a027211 */ /* 0x0c1fe400078208ff */
[----:B------:R-:W-:Y:S02]  /*4210*/  PRMT R17, R17, 0x7632, R17 ;  /* 0x0000763211117816 */ /* 0x000fe40000000011 */
[----:B-1----:R-:W-:Y:S02]  /*4220*/  LEA R4, P2, R11, R16, 0x1 ;  /* 0x000000100b047211 */ /* 0x002fe400078408ff */
[----:B------:R-:W-:Y:S02]  /*4230*/  LEA.HI.X.SX32 R3, R10, R18, 0x1, P1 ;  /* 0x000000120a037211 */ /* 0x000fe400008f0eff */
[----:B------:R-:W-:-:S02]  /*4240*/  LEA R10, P1, R14, R16, 0x1 ;  /* 0x000000100e0a7211 */ /* 0x000fc400078208ff */
[-C--:B------:R-:W-:Y:S01]  /*4250*/  LEA.HI.X.SX32 R5, R11, R18.reuse, 0x1, P2 ;  /* 0x000000120b057211 */ /* 0x080fe200010f0eff */
[----:B----4-:R2:W-:Y:S01]  /*4260*/  @P4 STG.E.U16 desc[UR6][R2.64], R23 ;  /* 0x0000001702004986 */ /* 0x0105e2000c101506 */
[----:B------:R-:W-:Y:S02]  /*4270*/  ISETP.LT.AND P2, PT, R9, UR11, !P0 ;  /* 0x0000000b09007c0c */ /* 0x000fe4000c741270 */
[-C--:B------:R-:W-:Y:S01]  /*4280*/  LEA.HI.X.SX32 R11, R14, R18.reuse, 0x1, P1 ;  /* 0x000000120e0b7211 */ /* 0x080fe200008f0eff */
[----:B------:R2:W-:Y:S01]  /*4290*/  @P3 STG.E.U16 desc[UR6][R4.64], R17 ;  /* 0x0000001104003986 */ /* 0x0005e2000c101506 */
[----:B------:R-:W-:Y:S02]  /*42a0*/  ISETP.LT.AND P1, PT, R13, UR11, !P0 ;  /* 0x0000000b0d007c0c */ /* 0x000fe4000c721270 */
[----:B------:R-:W-:Y:S02]  /*42b0*/  ISETP.LT.AND P0, PT, R20, UR11, !P0 ;  /* 0x0000000b14007c0c */ /* 0x000fe4000c701270 */
[----:B------:R-:W-:-:S02]  /*42c0*/  LEA.HI.X.SX32 R9, R12, R18, 0x1, P6 ;  /* 0x000000120c097211 */ /* 0x000fc400030f0eff */
[----:B------:R-:W-:Y:S02]  /*42d0*/  PRMT R21, R21, 0x7632, R21 ;  /* 0x0000763215157816 */ /* 0x000fe40000000015 */
[----:B------:R-:W-:-:S03]  /*42e0*/  LEA R12, P6, R15, R16, 0x1 ;  /* 0x000000100f0c7211 */ /* 0x000fc600078c08ff */
[----:B------:R2:W-:Y:S01]  /*42f0*/  @P2 STG.E.U16 desc[UR6][R8.64], R21 ;  /* 0x0000001508002986 */ /* 0x0005e2000c101506 */
[----:B------:R-:W-:-:S03]  /*4300*/  LEA.HI.X.SX32 R13, R15, R18, 0x1, P6 ;  /* 0x000000120f0d7211 */ /* 0x000fc600030f0eff */
[----:B------:R2:W-:Y:S01]  /*4310*/  @P1 STG.E.U16 desc[UR6][R10.64], R0 ;  /* 0x000000000a001986 */ /* 0x0005e2000c101506 */
[----:B------:R-:W-:Y:S05]  /*4320*/  @!P0 EXIT ;  /* 0x000000000000894d */ /* 0x000fea0003800000 */
[----:B--2---:R-:W-:-:S05]  /*4330*/  PRMT R6, R23, 0x7632, R6 ;  /* 0x0000763217067816 */ /* 0x004fca0000000006 */
[----:B------:R-:W-:Y:S01]  /*4340*/  STG.E.U16 desc[UR6][R12.64], R6 ;  /* 0x000000060c007986 */ /* 0x000fe2000c101506 */
[----:B------:R-:W-:Y:S05]  /*4350*/  EXIT ;  /* 0x000000000000794d */ /* 0x000fea0003800000 */
.L_x_2:
[----:B------:R-:W-:-:S00]  /*4360*/  BRA `(.L_x_2) ;  /* 0xfffffffc00fc7947 */ /* 0x000fc0000383ffff */
[----:B------:R-:W-:-:S00]  /*4370*/  NOP ;  /* 0x0000000000007918 */ /* 0x000fc00000000000 */
        /* <DEDUP_REMOVED lines=8> */
.L_x_3:


//--------------------- .nv.shared.matmul_kernel  --------------------------
	.section	.nv.shared.matmul_kernel,"aw",@nobits
	.sectionflags	@""
	.align	16
	.zero		1024


//--------------------- .nv.shared.reserved.0     --------------------------
	.section	.nv.shared.reserved.0,"aw",@nobits
	.weak		__nv_reservedSMEM_offset_0_alias
	.size		__nv_reservedSMEM_offset_0_alias, 0, 0
	.other		__nv_reservedSMEM_offset_0_alias,@"STO_CUDA_RESERVED_SHARED STV_DEFAULT"
__nv_reservedSMEM_offset_0_alias:
	.zero		0


//--------------------- .nv.constant0.matmul_kernel --------------------------
	.section	.nv.constant0.matmul_kernel,"a",@progbits
	.sectionflags	@""
	.align	4
.nv.constant0.matmul_kernel:
	.zero		608


//--------------------- SYMBOLS --------------------------

	.type		.nv.reservedSmem.offset0,@object
	.size		.nv.reservedSmem.offset0,0x4
